	.target	sm_100a

	.elftype	@"ET_EXEC"


//--------------------- .note.nv.tkinfo           --------------------------
	.section	.note.nv.tkinfo,"",@"SHT_NOTE"
	.sectionflags	@"SHF_NOTE_NV_TKINFO"
	.tkinfo
        /*0018*/ 	.word	0x00000002
        /*0030*/ 	.string	""
        /*0030*/ 	.string	"ptxas"
        /*0030*/ 	.string	"Cuda compilation tools, release 13.0, V13.0.88"
        /*0030*/ 	.string	"Build cuda_13.0.r13.0/compiler.36424714_0"
        /*0030*/ 	.string	"-arch sm_100a -m 64 "



//--------------------- .note.nv.cuinfo           --------------------------
	.section	.note.nv.cuinfo,"",@"SHT_NOTE"
	.sectionflags	@"SHF_NOTE_NV_CUINFO"
        /*0018*/ 	.short	0x0002
        /*001a*/ 	.short	0x0064
        /*001c*/ 	.short	0x0082
	.zero		2


//--------------------- .nv.info                  --------------------------
	.section	.nv.info,"",@"SHT_CUDA_INFO"
	.align	4


	//----- nvinfo : EIATTR_REGCOUNT
	.align		4
        /*0000*/ 	.byte	0x04, 0x2f
        /*0002*/ 	.short	(.L_12 - .L_11)
	.align		4
.L_11:
        /*0004*/ 	.word	index@(_ZN7cutlass13device_kernelIN5flash11enable_sm90INS1_16FlashAttnFwdSm90INS1_25CollectiveMainloopFwdSm90ILi2EN4cute5tupleIJNS5_1CILi1EEES8_S8_EEENS6_IJNS7_ILi128EEENS7_ILi80EEENS7_ILi256EEEEEELi256ENS_10bfloat16_tEfNS_4arch4Sm90ELb1ELb0ELb1ELb1ELb0ELb1ELb0ELb1ELb1ELb0ELb0ELb0EEENS1_21CollectiveEpilogueFwdINS6_IJSA_SC_SB_EEES9_SE_SG_Li256ELb1ELb0ELb0ELb0EEENS1_36VarlenDynamicPersistentTileSchedulerILi128ELi80ELi256ELi32ELb0ELb0ELb1ELb1ELb1ELb1EEEEEEEEEvNT_6ParamsE)
        /*0008*/ 	.word	0x00000004


	//----- nvinfo : EIATTR_FRAME_SIZE
	.align		4
.L_12:
        /*000c*/ 	.byte	0x04, 0x11
        /*000e*/ 	.short	(.L_14 - .L_13)
	.align		4
.L_13:
        /*0010*/ 	.word	index@(_ZN7cutlass13device_kernelIN5flash11enable_sm90INS1_16FlashAttnFwdSm90INS1_25CollectiveMainloopFwdSm90ILi2EN4cute5tupleIJNS5_1CILi1EEES8_S8_EEENS6_IJNS7_ILi128EEENS7_ILi80EEENS7_ILi256EEEEEELi256ENS_10bfloat16_tEfNS_4arch4Sm90ELb1ELb0ELb1ELb1ELb0ELb1ELb0ELb1ELb1ELb0ELb0ELb0EEENS1_21CollectiveEpilogueFwdINS6_IJSA_SC_SB_EEES9_SE_SG_Li256ELb1ELb0ELb0ELb0EEENS1_36VarlenDynamicPersistentTileSchedulerILi128ELi80ELi256ELi32ELb0ELb0ELb1ELb1ELb1ELb1EEEEEEEEEvNT_6ParamsE)
        /*0014*/ 	.word	0x00000000


	//----- nvinfo : EIATTR_REGCOUNT
	.align		4
.L_14:
        /*0018*/ 	.byte	0x04, 0x2f
        /*001a*/ 	.short	(.L_16 - .L_15)
	.align		4
.L_15:
        /*001c*/ 	.word	index@(_ZN7cutlass13device_kernelIN5flash11enable_sm90INS1_16FlashAttnFwdSm90INS1_25CollectiveMainloopFwdSm90ILi2EN4cute5tupleIJNS5_1CILi1EEES8_S8_EEENS6_IJNS7_ILi128EEENS7_ILi80EEENS7_ILi256EEEEEELi256ENS_10bfloat16_tEfNS_4arch4Sm90ELb1ELb0ELb1ELb1ELb0ELb0ELb0ELb1ELb1ELb0ELb0ELb0EEENS1_21CollectiveEpilogueFwdINS6_IJSA_SC_SB_EEES9_SE_SG_Li256ELb1ELb0ELb0ELb0EEENS1_36VarlenDynamicPersistentTileSchedulerILi128ELi80ELi256ELi32ELb0ELb0ELb1ELb1ELb1ELb1EEEEEEEEEvNT_6ParamsE)
        /*0020*/ 	.word	0x00000004


	//----- nvinfo : EIATTR_FRAME_SIZE
	.align		4
.L_16:
        /*0024*/ 	.byte	0x04, 0x11
        /*0026*/ 	.short	(.L_18 - .L_17)
	.align		4
.L_17:
        /*0028*/ 	.word	index@(_ZN7cutlass13device_kernelIN5flash11enable_sm90INS1_16FlashAttnFwdSm90INS1_25CollectiveMainloopFwdSm90ILi2EN4cute5tupleIJNS5_1CILi1EEES8_S8_EEENS6_IJNS7_ILi128EEENS7_ILi80EEENS7_ILi256EEEEEELi256ENS_10bfloat16_tEfNS_4arch4Sm90ELb1ELb0ELb1ELb1ELb0ELb0ELb0ELb1ELb1ELb0ELb0ELb0EEENS1_21CollectiveEpilogueFwdINS6_IJSA_SC_SB_EEES9_SE_SG_Li256ELb1ELb0ELb0ELb0EEENS1_36VarlenDynamicPersistentTileSchedulerILi128ELi80ELi256ELi32ELb0ELb0ELb1ELb1ELb1ELb1EEEEEEEEEvNT_6ParamsE)
        /*002c*/ 	.word	0x00000000


	//----- nvinfo : EIATTR_REGCOUNT
	.align		4
.L_18:
        /*0030*/ 	.byte	0x04, 0x2f
        /*0032*/ 	.short	(.L_20 - .L_19)
	.align		4
.L_19:
        /*0034*/ 	.word	index@(_ZN7cutlass13device_kernelIN5flash11enable_sm90INS1_16FlashAttnFwdSm90INS1_25CollectiveMainloopFwdSm90ILi2EN4cute5tupleIJNS5_1CILi1EEES8_S8_EEENS6_IJNS7_ILi128EEENS7_ILi80EEENS7_ILi256EEEEEELi256ENS_10bfloat16_tEfNS_4arch4Sm90ELb1ELb0ELb1ELb0ELb0ELb0ELb0ELb1ELb1ELb0ELb0ELb0EEENS1_21CollectiveEpilogueFwdINS6_IJSA_SC_SB_EEES9_SE_SG_Li256ELb0ELb0ELb0ELb0EEENS1_30DynamicPersistentTileSchedulerILi256ELi32ELb0ELb0ELb1EEEEEEEEEvNT_6ParamsE)
        /*0038*/ 	.word	0x00000004


	//----- nvinfo : EIATTR_FRAME_SIZE
	.align		4
.L_20:
        /*003c*/ 	.byte	0x04, 0x11
        /*003e*/ 	.short	(.L_22 - .L_21)
	.align		4
.L_21:
        /*0040*/ 	.word	index@(_ZN7cutlass13device_kernelIN5flash11enable_sm90INS1_16FlashAttnFwdSm90INS1_25CollectiveMainloopFwdSm90ILi2EN4cute5tupleIJNS5_1CILi1EEES8_S8_EEENS6_IJNS7_ILi128EEENS7_ILi80EEENS7_ILi256EEEEEELi256ENS_10bfloat16_tEfNS_4arch4Sm90ELb1ELb0ELb1ELb0ELb0ELb0ELb0ELb1ELb1ELb0ELb0ELb0EEENS1_21CollectiveEpilogueFwdINS6_IJSA_SC_SB_EEES9_SE_SG_Li256ELb0ELb0ELb0ELb0EEENS1_30DynamicPersistentTileSchedulerILi256ELi32ELb0ELb0ELb1EEEEEEEEEvNT_6ParamsE)
        /*0044*/ 	.word	0x00000000


	//----- nvinfo : EIATTR_REGCOUNT
	.align		4
.L_22:
        /*0048*/ 	.byte	0x04, 0x2f
        /*004a*/ 	.short	(.L_24 - .L_23)
	.align		4
.L_23:
        /*004c*/ 	.word	index@(_ZN7cutlass13device_kernelIN5flash11enable_sm90INS1_16FlashAttnFwdSm90INS1_25CollectiveMainloopFwdSm90ILi2EN4cute5tupleIJNS5_1CILi1EEES8_S8_EEENS6_IJNS7_ILi128EEENS7_ILi64EEENS7_ILi256EEEEEELi256ENS_10bfloat16_tEfNS_4arch4Sm90ELb0ELb1ELb1ELb1ELb0ELb1ELb0ELb1ELb1ELb0ELb0ELb0EEENS1_21CollectiveEpilogueFwdINS6_IJSA_SC_SB_EEES9_SE_SG_Li256ELb1ELb0ELb0ELb0EEENS1_36VarlenDynamicPersistentTileSchedulerILi128ELi64ELi256ELi32ELb0ELb0ELb1ELb1ELb0ELb1EEEEEEEEEvNT_6ParamsE)
        /*0050*/ 	.word	0x00000004


	//----- nvinfo : EIATTR_FRAME_SIZE
	.align		4
.L_24:
        /*0054*/ 	.byte	0x04, 0x11
        /*0056*/ 	.short	(.L_26 - .L_25)
	.align		4
.L_25:
        /*0058*/ 	.word	index@(_ZN7cutlass13device_kernelIN5flash11enable_sm90INS1_16FlashAttnFwdSm90INS1_25CollectiveMainloopFwdSm90ILi2EN4cute5tupleIJNS5_1CILi1EEES8_S8_EEENS6_IJNS7_ILi128EEENS7_ILi64EEENS7_ILi256EEEEEELi256ENS_10bfloat16_tEfNS_4arch4Sm90ELb0ELb1ELb1ELb1ELb0ELb1ELb0ELb1ELb1ELb0ELb0ELb0EEENS1_21CollectiveEpilogueFwdINS6_IJSA_SC_SB_EEES9_SE_SG_Li256ELb1ELb0ELb0ELb0EEENS1_36VarlenDynamicPersistentTileSchedulerILi128ELi64ELi256ELi32ELb0ELb0ELb1ELb1ELb0ELb1EEEEEEEEEvNT_6ParamsE)
        /*005c*/ 	.word	0x00000000


	//----- nvinfo : EIATTR_REGCOUNT
	.align		4
.L_26:
        /*0060*/ 	.byte	0x04, 0x2f
        /*0062*/ 	.short	(.L_28 - .L_27)
	.align		4
.L_27:
        /*0064*/ 	.word	index@(_ZN7cutlass13device_kernelIN5flash11enable_sm90INS1_16FlashAttnFwdSm90INS1_25CollectiveMainloopFwdSm90ILi2EN4cute5tupleIJNS5_1CILi1EEES8_S8_EEENS6_IJNS7_ILi128EEENS7_ILi64EEENS7_ILi256EEEEEELi256ENS_10bfloat16_tEfNS_4arch4Sm90ELb0ELb1ELb1ELb1ELb0ELb0ELb0ELb1ELb1ELb0ELb0ELb0EEENS1_21CollectiveEpilogueFwdINS6_IJSA_SC_SB_EEES9_SE_SG_Li256ELb1ELb0ELb0ELb0EEENS1_36VarlenDynamicPersistentTileSchedulerILi128ELi64ELi256ELi32ELb0ELb0ELb1ELb1ELb0ELb1EEEEEEEEEvNT_6ParamsE)
        /*0068*/ 	.word	0x00000004


	//----- nvinfo : EIATTR_FRAME_SIZE
	.align		4
.L_28:
        /*006c*/ 	.byte	0x04, 0x11
        /*006e*/ 	.short	(.L_30 - .L_29)
	.align		4
.L_29:
        /*0070*/ 	.word	index@(_ZN7cutlass13device_kernelIN5flash11enable_sm90INS1_16FlashAttnFwdSm90INS1_25CollectiveMainloopFwdSm90ILi2EN4cute5tupleIJNS5_1CILi1EEES8_S8_EEENS6_IJNS7_ILi128EEENS7_ILi64EEENS7_ILi256EEEEEELi256ENS_10bfloat16_tEfNS_4arch4Sm90ELb0ELb1ELb1ELb1ELb0ELb0ELb0ELb1ELb1ELb0ELb0ELb0EEENS1_21CollectiveEpilogueFwdINS6_IJSA_SC_SB_EEES9_SE_SG_Li256ELb1ELb0ELb0ELb0EEENS1_36VarlenDynamicPersistentTileSchedulerILi128ELi64ELi256ELi32ELb0ELb0ELb1ELb1ELb0ELb1EEEEEEEEEvNT_6ParamsE)
        /*0074*/ 	.word	0x00000000


	//----- nvinfo : EIATTR_REGCOUNT
	.align		4
.L_30:
        /*0078*/ 	.byte	0x04, 0x2f
        /*007a*/ 	.short	(.L_32 - .L_31)
	.align		4
.L_31:
        /*007c*/ 	.word	index@(_ZN7cutlass13device_kernelIN5flash11enable_sm90INS1_16FlashAttnFwdSm90INS1_25CollectiveMainloopFwdSm90ILi2EN4cute5tupleIJNS5_1CILi1EEES8_S8_EEENS6_IJNS7_ILi128EEENS7_ILi64EEENS7_ILi256EEEEEELi256ENS_10bfloat16_tEfNS_4arch4Sm90ELb0ELb1ELb1ELb0ELb0ELb0ELb0ELb1ELb1ELb0ELb0ELb0EEENS1_21CollectiveEpilogueFwdINS6_IJSA_SC_SB_EEES9_SE_SG_Li256ELb0ELb0ELb0ELb0EEENS1_30DynamicPersistentTileSchedulerILi256ELi32ELb0ELb0ELb1EEEEEEEEEvNT_6ParamsE)
        /*0080*/ 	.word	0x00000004


	//----- nvinfo : EIATTR_FRAME_SIZE
	.align		4
.L_32:
        /*0084*/ 	.byte	0x04, 0x11
        /*0086*/ 	.short	(.L_34 - .L_33)
	.align		4
.L_33:
        /*0088*/ 	.word	index@(_ZN7cutlass13device_kernelIN5flash11enable_sm90INS1_16FlashAttnFwdSm90INS1_25CollectiveMainloopFwdSm90ILi2EN4cute5tupleIJNS5_1CILi1EEES8_S8_EEENS6_IJNS7_ILi128EEENS7_ILi64EEENS7_ILi256EEEEEELi256ENS_10bfloat16_tEfNS_4arch4Sm90ELb0ELb1ELb1ELb0ELb0ELb0ELb0ELb1ELb1ELb0ELb0ELb0EEENS1_21CollectiveEpilogueFwdINS6_IJSA_SC_SB_EEES9_SE_SG_Li256ELb0ELb0ELb0ELb0EEENS1_30DynamicPersistentTileSchedulerILi256ELi32ELb0ELb0ELb1EEEEEEEEEvNT_6ParamsE)
        /*008c*/ 	.word	0x00000000


	//----- nvinfo : EIATTR_REGCOUNT
	.align		4
.L_34:
        /*0090*/ 	.byte	0x04, 0x2f
        /*0092*/ 	.short	(.L_36 - .L_35)
	.align		4
.L_35:
        /*0094*/ 	.word	index@(_ZN7cutlass13device_kernelIN5flash11enable_sm90INS1_16FlashAttnFwdSm90INS1_25CollectiveMainloopFwdSm90ILi2EN4cute5tupleIJNS5_1CILi1EEES8_S8_EEENS6_IJNS7_ILi128EEENS7_ILi80EEENS7_ILi256EEEEEELi256ENS_10bfloat16_tEfNS_4arch4Sm90ELb0ELb0ELb1ELb1ELb0ELb1ELb0ELb1ELb1ELb0ELb0ELb0EEENS1_21CollectiveEpilogueFwdINS6_IJSA_SC_SB_EEES9_SE_SG_Li256ELb1ELb0ELb0ELb0EEENS1_36VarlenDynamicPersistentTileSchedulerILi128ELi80ELi256ELi32ELb0ELb0ELb1ELb0ELb1ELb1EEEEEEEEEvNT_6ParamsE)
        /*0098*/ 	.word	0x00000004


	//----- nvinfo : EIATTR_FRAME_SIZE
	.align		4
.L_36:
        /*009c*/ 	.byte	0x04, 0x11
        /*009e*/ 	.short	(.L_38 - .L_37)
	.align		4
.L_37:
        /*00a0*/ 	.word	index@(_ZN7cutlass13device_kernelIN5flash11enable_sm90INS1_16FlashAttnFwdSm90INS1_25CollectiveMainloopFwdSm90ILi2EN4cute5tupleIJNS5_1CILi1EEES8_S8_EEENS6_IJNS7_ILi128EEENS7_ILi80EEENS7_ILi256EEEEEELi256ENS_10bfloat16_tEfNS_4arch4Sm90ELb0ELb0ELb1ELb1ELb0ELb1ELb0ELb1ELb1ELb0ELb0ELb0EEENS1_21CollectiveEpilogueFwdINS6_IJSA_SC_SB_EEES9_SE_SG_Li256ELb1ELb0ELb0ELb0EEENS1_36VarlenDynamicPersistentTileSchedulerILi128ELi80ELi256ELi32ELb0ELb0ELb1ELb0ELb1ELb1EEEEEEEEEvNT_6ParamsE)
        /*00a4*/ 	.word	0x00000000


	//----- nvinfo : EIATTR_REGCOUNT
	.align		4
.L_38:
        /*00a8*/ 	.byte	0x04, 0x2f
        /*00aa*/ 	.short	(.L_40 - .L_39)
	.align		4
.L_39:
        /*00ac*/ 	.word	index@(_ZN7cutlass13device_kernelIN5flash11enable_sm90INS1_16FlashAttnFwdSm90INS1_25CollectiveMainloopFwdSm90ILi2EN4cute5tupleIJNS5_1CILi1EEES8_S8_EEENS6_IJNS7_ILi128EEENS7_ILi80EEENS7_ILi256EEEEEELi256ENS_10bfloat16_tEfNS_4arch4Sm90ELb0ELb0ELb1ELb1ELb0ELb0ELb0ELb1ELb1ELb0ELb0ELb0EEENS1_21CollectiveEpilogueFwdINS6_IJSA_SC_SB_EEES9_SE_SG_Li256ELb1ELb0ELb0ELb0EEENS1_36VarlenDynamicPersistentTileSchedulerILi128ELi80ELi256ELi32ELb0ELb0ELb1ELb0ELb1ELb1EEEEEEEEEvNT_6ParamsE)
        /*00b0*/ 	.word	0x00000004


	//----- nvinfo : EIATTR_FRAME_SIZE
	.align		4
.L_40:
        /*00b4*/ 	.byte	0x04, 0x11
        /*00b6*/ 	.short	(.L_42 - .L_41)
	.align		4
.L_41:
        /*00b8*/ 	.word	index@(_ZN7cutlass13device_kernelIN5flash11enable_sm90INS1_16FlashAttnFwdSm90INS1_25CollectiveMainloopFwdSm90ILi2EN4cute5tupleIJNS5_1CILi1EEES8_S8_EEENS6_IJNS7_ILi128EEENS7_ILi80EEENS7_ILi256EEEEEELi256ENS_10bfloat16_tEfNS_4arch4Sm90ELb0ELb0ELb1ELb1ELb0ELb0ELb0ELb1ELb1ELb0ELb0ELb0EEENS1_21CollectiveEpilogueFwdINS6_IJSA_SC_SB_EEES9_SE_SG_Li256ELb1ELb0ELb0ELb0EEENS1_36VarlenDynamicPersistentTileSchedulerILi128ELi80ELi256ELi32ELb0ELb0ELb1ELb0ELb1ELb1EEEEEEEEEvNT_6ParamsE)
        /*00bc*/ 	.word	0x00000000


	//----- nvinfo : EIATTR_REGCOUNT
	.align		4
.L_42:
        /*00c0*/ 	.byte	0x04, 0x2f
        /*00c2*/ 	.short	(.L_44 - .L_43)
	.align		4
.L_43:
        /*00c4*/ 	.word	index@(_ZN7cutlass13device_kernelIN5flash11enable_sm90INS1_16FlashAttnFwdSm90INS1_25CollectiveMainloopFwdSm90ILi2EN4cute5tupleIJNS5_1CILi2EEENS7_ILi1EEES9_EEENS6_IJNS7_ILi128EEENS7_ILi80EEENS7_ILi256EEEEEELi256ENS_10bfloat16_tEfNS_4arch4Sm90ELb0ELb0ELb1ELb0ELb0ELb0ELb0ELb1ELb1ELb0ELb0ELb0EEENS1_21CollectiveEpilogueFwdINS6_IJSB_SD_SC_EEESA_SF_SH_Li256ELb0ELb0ELb0ELb0EEENS1_29StaticPersistentTileSchedulerILb0EEEEEEEEEvNT_6ParamsE)
        /*00c8*/ 	.word	0x00000004


	//----- nvinfo : EIATTR_FRAME_SIZE
	.align		4
.L_44:
        /*00cc*/ 	.byte	0x04, 0x11
        /*00ce*/ 	.short	(.L_46 - .L_45)
	.align		4
.L_45:
        /*00d0*/ 	.word	index@(_ZN7cutlass13device_kernelIN5flash11enable_sm90INS1_16FlashAttnFwdSm90INS1_25CollectiveMainloopFwdSm90ILi2EN4cute5tupleIJNS5_1CILi2EEENS7_ILi1EEES9_EEENS6_IJNS7_ILi128EEENS7_ILi80EEENS7_ILi256EEEEEELi256ENS_10bfloat16_tEfNS_4arch4Sm90ELb0ELb0ELb1ELb0ELb0ELb0ELb0ELb1ELb1ELb0ELb0ELb0EEENS1_21CollectiveEpilogueFwdINS6_IJSB_SD_SC_EEESA_SF_SH_Li256ELb0ELb0ELb0ELb0EEENS1_29StaticPersistentTileSchedulerILb0EEEEEEEEEvNT_6ParamsE)
        /*00d4*/ 	.word	0x00000000


	//----- nvinfo : EIATTR_REGCOUNT
	.align		4
.L_46:
        /*00d8*/ 	.byte	0x04, 0x2f
        /*00da*/ 	.short	(.L_48 - .L_47)
	.align		4
.L_47:
        /*00dc*/ 	.word	index@(_ZN7cutlass13device_kernelIN5flash11enable_sm90INS1_16FlashAttnFwdSm90INS1_25CollectiveMainloopFwdSm90ILi2EN4cute5tupleIJNS5_1CILi1EEES8_S8_EEENS6_IJNS7_ILi128EEENS7_ILi80EEENS7_ILi256EEEEEELi256ENS_10bfloat16_tEfNS_4arch4Sm90ELb0ELb0ELb1ELb0ELb0ELb0ELb0ELb1ELb1ELb0ELb0ELb0EEENS1_21CollectiveEpilogueFwdINS6_IJSA_SC_SB_EEES9_SE_SG_Li256ELb0ELb0ELb0ELb0EEENS1_29StaticPersistentTileSchedulerILb0EEEEEEEEEvNT_6ParamsE)
        /*00e0*/ 	.word	0x00000004


	//----- nvinfo : EIATTR_FRAME_SIZE
	.align		4
.L_48:
        /*00e4*/ 	.byte	0x04, 0x11
        /*00e6*/ 	.short	(.L_50 - .L_49)
	.align		4
.L_49:
        /*00e8*/ 	.word	index@(_ZN7cutlass13device_kernelIN5flash11enable_sm90INS1_16FlashAttnFwdSm90INS1_25CollectiveMainloopFwdSm90ILi2EN4cute5tupleIJNS5_1CILi1EEES8_S8_EEENS6_IJNS7_ILi128EEENS7_ILi80EEENS7_ILi256EEEEEELi256ENS_10bfloat16_tEfNS_4arch4Sm90ELb0ELb0ELb1ELb0ELb0ELb0ELb0ELb1ELb1ELb0ELb0ELb0EEENS1_21CollectiveEpilogueFwdINS6_IJSA_SC_SB_EEES9_SE_SG_Li256ELb0ELb0ELb0ELb0EEENS1_29StaticPersistentTileSchedulerILb0EEEEEEEEEvNT_6ParamsE)
        /*00ec*/ 	.word	0x00000000


	//----- nvinfo : EIATTR_MIN_STACK_SIZE
	.align		4
.L_50:
        /*00f0*/ 	.byte	0x04, 0x12
        /*00f2*/ 	.short	(.L_52 - .L_51)
	.align		4
.L_51:
        /*00f4*/ 	.word	index@(_ZN7cutlass13device_kernelIN5flash11enable_sm90INS1_16FlashAttnFwdSm90INS1_25CollectiveMainloopFwdSm90ILi2EN4cute5tupleIJNS5_1CILi1EEES8_S8_EEENS6_IJNS7_ILi128EEENS7_ILi80EEENS7_ILi256EEEEEELi256ENS_10bfloat16_tEfNS_4arch4Sm90ELb0ELb0ELb1ELb0ELb0ELb0ELb0ELb1ELb1ELb0ELb0ELb0EEENS1_21CollectiveEpilogueFwdINS6_IJSA_SC_SB_EEES9_SE_SG_Li256ELb0ELb0ELb0ELb0EEENS1_29StaticPersistentTileSchedulerILb0EEEEEEEEEvNT_6ParamsE)
        /*00f8*/ 	.word	0x00000000


	//----- nvinfo : EIATTR_MIN_STACK_SIZE
	.align		4
.L_52:
        /*00fc*/ 	.byte	0x04, 0x12
        /*00fe*/ 	.short	(.L_54 - .L_53)
	.align		4
.L_53:
        /*0100*/ 	.word	index@(_ZN7cutlass13device_kernelIN5flash11enable_sm90INS1_16FlashAttnFwdSm90INS1_25CollectiveMainloopFwdSm90ILi2EN4cute5tupleIJNS5_1CILi2EEENS7_ILi1EEES9_EEENS6_IJNS7_ILi128EEENS7_ILi80EEENS7_ILi256EEEEEELi256ENS_10bfloat16_tEfNS_4arch4Sm90ELb0ELb0ELb1ELb0ELb0ELb0ELb0ELb1ELb1ELb0ELb0ELb0EEENS1_21CollectiveEpilogueFwdINS6_IJSB_SD_SC_EEESA_SF_SH_Li256ELb0ELb0ELb0ELb0EEENS1_29StaticPersistentTileSchedulerILb0EEEEEEEEEvNT_6ParamsE)
        /*0104*/ 	.word	0x00000000


	//----- nvinfo : EIATTR_MIN_STACK_SIZE
	.align		4
.L_54:
        /*0108*/ 	.byte	0x04, 0x12
        /*010a*/ 	.short	(.L_56 - .L_55)
	.align		4
.L_55:
        /*010c*/ 	.word	index@(_ZN7cutlass13device_kernelIN5flash11enable_sm90INS1_16FlashAttnFwdSm90INS1_25CollectiveMainloopFwdSm90ILi2EN4cute5tupleIJNS5_1CILi1EEES8_S8_EEENS6_IJNS7_ILi128EEENS7_ILi80EEENS7_ILi256EEEEEELi256ENS_10bfloat16_tEfNS_4arch4Sm90ELb0ELb0ELb1ELb1ELb0ELb0ELb0ELb1ELb1ELb0ELb0ELb0EEENS1_21CollectiveEpilogueFwdINS6_IJSA_SC_SB_EEES9_SE_SG_Li256ELb1ELb0ELb0ELb0EEENS1_36VarlenDynamicPersistentTileSchedulerILi128ELi80ELi256ELi32ELb0ELb0ELb1ELb0ELb1ELb1EEEEEEEEEvNT_6ParamsE)
        /*0110*/ 	.word	0x00000000


	//----- nvinfo : EIATTR_MIN_STACK_SIZE
	.align		4
.L_56:
        /*0114*/ 	.byte	0x04, 0x12
        /*0116*/ 	.short	(.L_58 - .L_57)
	.align		4
.L_57:
        /*0118*/ 	.word	index@(_ZN7cutlass13device_kernelIN5flash11enable_sm90INS1_16FlashAttnFwdSm90INS1_25CollectiveMainloopFwdSm90ILi2EN4cute5tupleIJNS5_1CILi1EEES8_S8_EEENS6_IJNS7_ILi128EEENS7_ILi80EEENS7_ILi256EEEEEELi256ENS_10bfloat16_tEfNS_4arch4Sm90ELb0ELb0ELb1ELb1ELb0ELb1ELb0ELb1ELb1ELb0ELb0ELb0EEENS1_21CollectiveEpilogueFwdINS6_IJSA_SC_SB_EEES9_SE_SG_Li256ELb1ELb0ELb0ELb0EEENS1_36VarlenDynamicPersistentTileSchedulerILi128ELi80ELi256ELi32ELb0ELb0ELb1ELb0ELb1ELb1EEEEEEEEEvNT_6ParamsE)
        /*011c*/ 	.word	0x00000000


	//----- nvinfo : EIATTR_MIN_STACK_SIZE
	.align		4
.L_58:
        /*0120*/ 	.byte	0x04, 0x12
        /*0122*/ 	.short	(.L_60 - .L_59)
	.align		4
.L_59:
        /*0124*/ 	.word	index@(_ZN7cutlass13device_kernelIN5flash11enable_sm90INS1_16FlashAttnFwdSm90INS1_25CollectiveMainloopFwdSm90ILi2EN4cute5tupleIJNS5_1CILi1EEES8_S8_EEENS6_IJNS7_ILi128EEENS7_ILi64EEENS7_ILi256EEEEEELi256ENS_10bfloat16_tEfNS_4arch4Sm90ELb0ELb1ELb1ELb0ELb0ELb0ELb0ELb1ELb1ELb0ELb0ELb0EEENS1_21CollectiveEpilogueFwdINS6_IJSA_SC_SB_EEES9_SE_SG_Li256ELb0ELb0ELb0ELb0EEENS1_30DynamicPersistentTileSchedulerILi256ELi32ELb0ELb0ELb1EEEEEEEEEvNT_6ParamsE)
        /*0128*/ 	.word	0x00000000


	//----- nvinfo : EIATTR_MIN_STACK_SIZE
	.align		4
.L_60:
        /*012c*/ 	.byte	0x04, 0x12
        /*012e*/ 	.short	(.L_62 - .L_61)
	.align		4
.L_61:
        /*0130*/ 	.word	index@(_ZN7cutlass13device_kernelIN5flash11enable_sm90INS1_16FlashAttnFwdSm90INS1_25CollectiveMainloopFwdSm90ILi2EN4cute5tupleIJNS5_1CILi1EEES8_S8_EEENS6_IJNS7_ILi128EEENS7_ILi64EEENS7_ILi256EEEEEELi256ENS_10bfloat16_tEfNS_4arch4Sm90ELb0ELb1ELb1ELb1ELb0ELb0ELb0ELb1ELb1ELb0ELb0ELb0EEENS1_21CollectiveEpilogueFwdINS6_IJSA_SC_SB_EEES9_SE_SG_Li256ELb1ELb0ELb0ELb0EEENS1_36VarlenDynamicPersistentTileSchedulerILi128ELi64ELi256ELi32ELb0ELb0ELb1ELb1ELb0ELb1EEEEEEEEEvNT_6ParamsE)
        /*0134*/ 	.word	0x00000000


	//----- nvinfo : EIATTR_MIN_STACK_SIZE
	.align		4
.L_62:
        /*0138*/ 	.byte	0x04, 0x12
        /*013a*/ 	.short	(.L_64 - .L_63)
	.align		4
.L_63:
        /*013c*/ 	.word	index@(_ZN7cutlass13device_kernelIN5flash11enable_sm90INS1_16FlashAttnFwdSm90INS1_25CollectiveMainloopFwdSm90ILi2EN4cute5tupleIJNS5_1CILi1EEES8_S8_EEENS6_IJNS7_ILi128EEENS7_ILi64EEENS7_ILi256EEEEEELi256ENS_10bfloat16_tEfNS_4arch4Sm90ELb0ELb1ELb1ELb1ELb0ELb1ELb0ELb1ELb1ELb0ELb0ELb0EEENS1_21CollectiveEpilogueFwdINS6_IJSA_SC_SB_EEES9_SE_SG_Li256ELb1ELb0ELb0ELb0EEENS1_36VarlenDynamicPersistentTileSchedulerILi128ELi64ELi256ELi32ELb0ELb0ELb1ELb1ELb0ELb1EEEEEEEEEvNT_6ParamsE)
        /*0140*/ 	.word	0x00000000


	//----- nvinfo : EIATTR_MIN_STACK_SIZE
	.align		4
.L_64:
        /*0144*/ 	.byte	0x04, 0x12
        /*0146*/ 	.short	(.L_66 - .L_65)
	.align		4
.L_65:
        /*0148*/ 	.word	index@(_ZN7cutlass13device_kernelIN5flash11enable_sm90INS1_16FlashAttnFwdSm90INS1_25CollectiveMainloopFwdSm90ILi2EN4cute5tupleIJNS5_1CILi1EEES8_S8_EEENS6_IJNS7_ILi128EEENS7_ILi80EEENS7_ILi256EEEEEELi256ENS_10bfloat16_tEfNS_4arch4Sm90ELb1ELb0ELb1ELb0ELb0ELb0ELb0ELb1ELb1ELb0ELb0ELb0EEENS1_21CollectiveEpilogueFwdINS6_IJSA_SC_SB_EEES9_SE_SG_Li256ELb0ELb0ELb0ELb0EEENS1_30DynamicPersistentTileSchedulerILi256ELi32ELb0ELb0ELb1EEEEEEEEEvNT_6ParamsE)
        /*014c*/ 	.word	0x00000000


	//----- nvinfo : EIATTR_MIN_STACK_SIZE
	.align		4
.L_66:
        /*0150*/ 	.byte	0x04, 0x12
        /*0152*/ 	.short	(.L_68 - .L_67)
	.align		4
.L_67:
        /*0154*/ 	.word	index@(_ZN7cutlass13device_kernelIN5flash11enable_sm90INS1_16FlashAttnFwdSm90INS1_25CollectiveMainloopFwdSm90ILi2EN4cute5tupleIJNS5_1CILi1EEES8_S8_EEENS6_IJNS7_ILi128EEENS7_ILi80EEENS7_ILi256EEEEEELi256ENS_10bfloat16_tEfNS_4arch4Sm90ELb1ELb0ELb1ELb1ELb0ELb0ELb0ELb1ELb1ELb0ELb0ELb0EEENS1_21CollectiveEpilogueFwdINS6_IJSA_SC_SB_EEES9_SE_SG_Li256ELb1ELb0ELb0ELb0EEENS1_36VarlenDynamicPersistentTileSchedulerILi128ELi80ELi256ELi32ELb0ELb0ELb1ELb1ELb1ELb1EEEEEEEEEvNT_6ParamsE)
        /*0158*/ 	.word	0x00000000


	//----- nvinfo : EIATTR_MIN_STACK_SIZE
	.align		4
.L_68:
        /*015c*/ 	.byte	0x04, 0x12
        /*015e*/ 	.short	(.L_70 - .L_69)
	.align		4
.L_69:
        /*0160*/ 	.word	index@(_ZN7cutlass13device_kernelIN5flash11enable_sm90INS1_16FlashAttnFwdSm90INS1_25CollectiveMainloopFwdSm90ILi2EN4cute5tupleIJNS5_1CILi1EEES8_S8_EEENS6_IJNS7_ILi128EEENS7_ILi80EEENS7_ILi256EEEEEELi256ENS_10bfloat16_tEfNS_4arch4Sm90ELb1ELb0ELb1ELb1ELb0ELb1ELb0ELb1ELb1ELb0ELb0ELb0EEENS1_21CollectiveEpilogueFwdINS6_IJSA_SC_SB_EEES9_SE_SG_Li256ELb1ELb0ELb0ELb0EEENS1_36VarlenDynamicPersistentTileSchedulerILi128ELi80ELi256ELi32ELb0ELb0ELb1ELb1ELb1ELb1EEEEEEEEEvNT_6ParamsE)
        /*0164*/ 	.word	0x00000000
.L_70:


//--------------------- .nv.compat                --------------------------
	.section	.nv.compat,"",@"SHT_CUDA_COMPAT_INFO"
	.align	4
        /*0000*/ 	.byte	0x02, 0x09, 0x01, 0x00, 0x02, 0x02, 0x01, 0x00, 0x02, 0x05, 0x05, 0x00, 0x03, 0x07, 0x01, 0x01
        /*0010*/ 	.byte	0x02, 0x03, 0x00, 0x00, 0x02, 0x06, 0x01, 0x00, 0x04, 0x0b, 0x08, 0x00, 0x09, 0x00, 0x00, 0x00
        /*0020*/ 	.byte	0x00, 0x00, 0x00, 0x00


//--------------------- .nv.info._ZN7cutlass13device_kernelIN5flash11enable_sm90INS1_16FlashAttnFwdSm90INS1_25CollectiveMainloopFwdSm90ILi2EN4cute5tupleIJNS5_1CILi1EEES8_S8_EEENS6_IJNS7_ILi128EEENS7_ILi80EEENS7_ILi256EEEEEELi256ENS_10bfloat16_tEfNS_4arch4Sm90ELb0ELb0ELb1ELb0ELb0ELb0ELb0ELb1ELb1ELb0ELb0ELb0EEENS1_21CollectiveEpilogueFwdINS6_IJSA_SC_SB_EEES9_SE_SG_Li256ELb0ELb0ELb0ELb0EEENS1_29StaticPersistentTileSchedulerILb0EEEEEEEEEvNT_6ParamsE --------------------------
	.section	.nv.info._ZN7cutlass13device_kernelIN5flash11enable_sm90INS1_16FlashAttnFwdSm90INS1_25CollectiveMainloopFwdSm90ILi2EN4cute5tupleIJNS5_1CILi1EEES8_S8_EEENS6_IJNS7_ILi128EEENS7_ILi80EEENS7_ILi256EEEEEELi256ENS_10bfloat16_tEfNS_4arch4Sm90ELb0ELb0ELb1ELb0ELb0ELb0ELb0ELb1ELb1ELb0ELb0ELb0EEENS1_21CollectiveEpilogueFwdINS6_IJSA_SC_SB_EEES9_SE_SG_Li256ELb0ELb0ELb0ELb0EEENS1_29StaticPersistentTileSchedulerILb0EEEEEEEEEvNT_6ParamsE,"",@"SHT_CUDA_INFO"
	.sectionflags	@""
	.align	4


	//----- nvinfo : EIATTR_CUDA_API_VERSION
	.align		4
        /*0000*/ 	.byte	0x04, 0x37
        /*0002*/ 	.short	(.L_72 - .L_71)
.L_71:
        /*0004*/ 	.word	0x00000082


	//----- nvinfo : EIATTR_KPARAM_INFO
	.align		4
.L_72:
        /*0008*/ 	.byte	0x04, 0x17
        /*000a*/ 	.short	(.L_74 - .L_73)
.L_73:
        /*000c*/ 	.word	0x00000000
        /*0010*/ 	.short	0x0000
        /*0012*/ 	.short	0x0000
        /*0014*/ 	.byte	0x00, 0xf0, 0x01, 0x2e


	//----- nvinfo : EIATTR_SPARSE_MMA_MASK
	.align		4
.L_74:
        /*0018*/ 	.byte	0x03, 0x50
        /*001a*/ 	.short	0x0000


	//----- nvinfo : EIATTR_MAXREG_COUNT
	.align		4
        /*001c*/ 	.byte	0x03, 0x1b
        /*001e*/ 	.short	0x00a8


	//----- nvinfo : EIATTR_MERCURY_ISA_VERSION
	.align		4
        /*0020*/ 	.byte	0x03, 0x5f
        /*0022*/ 	.short	0x0101


	//----- nvinfo : EIATTR_VRC_CTA_INIT_COUNT
	.align		4
        /*0024*/ 	.byte	0x02, 0x4a
	.zero		1
	.zero		1


	//----- nvinfo : EIATTR_EXIT_INSTR_OFFSETS
	.align		4
        /*0028*/ 	.byte	0x04, 0x1c
        /*002a*/ 	.short	(.L_76 - .L_75)


	//   ....[0]....
.L_75:
        /*002c*/ 	.word	0x00000010


	//----- nvinfo : EIATTR_MAX_THREADS
	.align		4
.L_76:
        /*0030*/ 	.byte	0x04, 0x05
        /*0032*/ 	.short	(.L_78 - .L_77)
.L_77:
        /*0034*/ 	.word	0x00000180
        /*0038*/ 	.word	0x00000001
        /*003c*/ 	.word	0x00000001


	//----- nvinfo : EIATTR_CBANK_PARAM_SIZE
	.align		4
.L_78:
        /*0040*/ 	.byte	0x03, 0x19
        /*0042*/ 	.short	0x0b80


	//----- nvinfo : EIATTR_PARAM_CBANK
	.align		4
        /*0044*/ 	.byte	0x04, 0x0a
        /*0046*/ 	.short	(.L_80 - .L_79)
	.align		4
.L_79:
        /*0048*/ 	.word	index@(.nv.constant0._ZN7cutlass13device_kernelIN5flash11enable_sm90INS1_16FlashAttnFwdSm90INS1_25CollectiveMainloopFwdSm90ILi2EN4cute5tupleIJNS5_1CILi1EEES8_S8_EEENS6_IJNS7_ILi128EEENS7_ILi80EEENS7_ILi256EEEEEELi256ENS_10bfloat16_tEfNS_4arch4Sm90ELb0ELb0ELb1ELb0ELb0ELb0ELb0ELb1ELb1ELb0ELb0ELb0EEENS1_21CollectiveEpilogueFwdINS6_IJSA_SC_SB_EEES9_SE_SG_Li256ELb0ELb0ELb0ELb0EEENS1_29StaticPersistentTileSchedulerILb0EEEEEEEEEvNT_6ParamsE)
        /*004c*/ 	.short	0x0380
        /*004e*/ 	.short	0x0b80


	//----- nvinfo : EIATTR_SW_WAR
	.align		4
.L_80:
        /*0050*/ 	.byte	0x04, 0x36
        /*0052*/ 	.short	(.L_82 - .L_81)
.L_81:
        /*0054*/ 	.word	0x00000008
.L_82:


//--------------------- .nv.info._ZN7cutlass13device_kernelIN5flash11enable_sm90INS1_16FlashAttnFwdSm90INS1_25CollectiveMainloopFwdSm90ILi2EN4cute5tupleIJNS5_1CILi2EEENS7_ILi1EEES9_EEENS6_IJNS7_ILi128EEENS7_ILi80EEENS7_ILi256EEEEEELi256ENS_10bfloat16_tEfNS_4arch4Sm90ELb0ELb0ELb1ELb0ELb0ELb0ELb0ELb1ELb1ELb0ELb0ELb0EEENS1_21CollectiveEpilogueFwdINS6_IJSB_SD_SC_EEESA_SF_SH_Li256ELb0ELb0ELb0ELb0EEENS1_29StaticPersistentTileSchedulerILb0EEEEEEEEEvNT_6ParamsE --------------------------
	.section	.nv.info._ZN7cutlass13device_kernelIN5flash11enable_sm90INS1_16FlashAttnFwdSm90INS1_25CollectiveMainloopFwdSm90ILi2EN4cute5tupleIJNS5_1CILi2EEENS7_ILi1EEES9_EEENS6_IJNS7_ILi128EEENS7_ILi80EEENS7_ILi256EEEEEELi256ENS_10bfloat16_tEfNS_4arch4Sm90ELb0ELb0ELb1ELb0ELb0ELb0ELb0ELb1ELb1ELb0ELb0ELb0EEENS1_21CollectiveEpilogueFwdINS6_IJSB_SD_SC_EEESA_SF_SH_Li256ELb0ELb0ELb0ELb0EEENS1_29StaticPersistentTileSchedulerILb0EEEEEEEEEvNT_6ParamsE,"",@"SHT_CUDA_INFO"
	.sectionflags	@""
	.align	4


	//----- nvinfo : EIATTR_CUDA_API_VERSION
	.align		4
        /*0000*/ 	.byte	0x04, 0x37
        /*0002*/ 	.short	(.L_84 - .L_83)
.L_83:
        /*0004*/ 	.word	0x00000082


	//----- nvinfo : EIATTR_KPARAM_INFO
	.align		4
.L_84:
        /*0008*/ 	.byte	0x04, 0x17
        /*000a*/ 	.short	(.L_86 - .L_85)
.L_85:
        /*000c*/ 	.word	0x00000000
        /*0010*/ 	.short	0x0000
        /*0012*/ 	.short	0x0000
        /*0014*/ 	.byte	0x00, 0xf0, 0x01, 0x2e


	//----- nvinfo : EIATTR_SPARSE_MMA_MASK
	.align		4
.L_86:
        /*0018*/ 	.byte	0x03, 0x50
        /*001a*/ 	.short	0x0000


	//----- nvinfo : EIATTR_MAXREG_COUNT
	.align		4
        /*001c*/ 	.byte	0x03, 0x1b
        /*001e*/ 	.short	0x00a8


	//----- nvinfo : EIATTR_MERCURY_ISA_VERSION
	.align		4
        /*0020*/ 	.byte	0x03, 0x5f
        /*0022*/ 	.short	0x0101


	//----- nvinfo : EIATTR_VRC_CTA_INIT_COUNT
	.align		4
        /*0024*/ 	.byte	0x02, 0x4a
	.zero		1
	.zero		1


	//----- nvinfo : EIATTR_EXIT_INSTR_OFFSETS
	.align		4
        /*0028*/ 	.byte	0x04, 0x1c
        /*002a*/ 	.short	(.L_88 - .L_87)


	//   ....[0]....
.L_87:
        /*002c*/ 	.word	0x00000010


	//----- nvinfo : EIATTR_MAX_THREADS
	.align		4
.L_88:
        /*0030*/ 	.byte	0x04, 0x05
        /*0032*/ 	.short	(.L_90 - .L_89)
.L_89:
        /*0034*/ 	.word	0x00000180
        /*0038*/ 	.word	0x00000001
        /*003c*/ 	.word	0x00000001


	//----- nvinfo : EIATTR_CBANK_PARAM_SIZE
	.align		4
.L_90:
        /*0040*/ 	.byte	0x03, 0x19
        /*0042*/ 	.short	0x0b80


	//----- nvinfo : EIATTR_PARAM_CBANK
	.align		4
        /*0044*/ 	.byte	0x04, 0x0a
        /*0046*/ 	.short	(.L_92 - .L_91)
	.align		4
.L_91:
        /*0048*/ 	.word	index@(.nv.constant0._ZN7cutlass13device_kernelIN5flash11enable_sm90INS1_16FlashAttnFwdSm90INS1_25CollectiveMainloopFwdSm90ILi2EN4cute5tupleIJNS5_1CILi2EEENS7_ILi1EEES9_EEENS6_IJNS7_ILi128EEENS7_ILi80EEENS7_ILi256EEEEEELi256ENS_10bfloat16_tEfNS_4arch4Sm90ELb0ELb0ELb1ELb0ELb0ELb0ELb0ELb1ELb1ELb0ELb0ELb0EEENS1_21CollectiveEpilogueFwdINS6_IJSB_SD_SC_EEESA_SF_SH_Li256ELb0ELb0ELb0ELb0EEENS1_29StaticPersistentTileSchedulerILb0EEEEEEEEEvNT_6ParamsE)
        /*004c*/ 	.short	0x0380
        /*004e*/ 	.short	0x0b80


	//----- nvinfo : EIATTR_SW_WAR
	.align		4
.L_92:
        /*0050*/ 	.byte	0x04, 0x36
        /*0052*/ 	.short	(.L_94 - .L_93)
.L_93:
        /*0054*/ 	.word	0x00000008
.L_94:


//--------------------- .nv.info._ZN7cutlass13device_kernelIN5flash11enable_sm90INS1_16FlashAttnFwdSm90INS1_25CollectiveMainloopFwdSm90ILi2EN4cute5tupleIJNS5_1CILi1EEES8_S8_EEENS6_IJNS7_ILi128EEENS7_ILi80EEENS7_ILi256EEEEEELi256ENS_10bfloat16_tEfNS_4arch4Sm90ELb0ELb0ELb1ELb1ELb0ELb0ELb0ELb1ELb1ELb0ELb0ELb0EEENS1_21CollectiveEpilogueFwdINS6_IJSA_SC_SB_EEES9_SE_SG_Li256ELb1ELb0ELb0ELb0EEENS1_36VarlenDynamicPersistentTileSchedulerILi128ELi80ELi256ELi32ELb0ELb0ELb1ELb0ELb1ELb1EEEEEEEEEvNT_6ParamsE --------------------------
	.section	.nv.info._ZN7cutlass13device_kernelIN5flash11enable_sm90INS1_16FlashAttnFwdSm90INS1_25CollectiveMainloopFwdSm90ILi2EN4cute5tupleIJNS5_1CILi1EEES8_S8_EEENS6_IJNS7_ILi128EEENS7_ILi80EEENS7_ILi256EEEEEELi256ENS_10bfloat16_tEfNS_4arch4Sm90ELb0ELb0ELb1ELb1ELb0ELb0ELb0ELb1ELb1ELb0ELb0ELb0EEENS1_21CollectiveEpilogueFwdINS6_IJSA_SC_SB_EEES9_SE_SG_Li256ELb1ELb0ELb0ELb0EEENS1_36VarlenDynamicPersistentTileSchedulerILi128ELi80ELi256ELi32ELb0ELb0ELb1ELb0ELb1ELb1EEEEEEEEEvNT_6ParamsE,"",@"SHT_CUDA_INFO"
	.sectionflags	@""
	.align	4


	//----- nvinfo : EIATTR_CUDA_API_VERSION
	.align		4
        /*0000*/ 	.byte	0x04, 0x37
        /*0002*/ 	.short	(.L_96 - .L_95)
.L_95:
        /*0004*/ 	.word	0x00000082


	//----- nvinfo : EIATTR_KPARAM_INFO
	.align		4
.L_96:
        /*0008*/ 	.byte	0x04, 0x17
        /*000a*/ 	.short	(.L_98 - .L_97)
.L_97:
        /*000c*/ 	.word	0x00000000
        /*0010*/ 	.short	0x0000
        /*0012*/ 	.short	0x0000
        /*0014*/ 	.byte	0x00, 0xf0, 0x01, 0x28


	//----- nvinfo : EIATTR_SPARSE_MMA_MASK
	.align		4
.L_98:
        /*0018*/ 	.byte	0x03, 0x50
        /*001a*/ 	.short	0x0000


	//----- nvinfo : EIATTR_MAXREG_COUNT
	.align		4
        /*001c*/ 	.byte	0x03, 0x1b
        /*001e*/ 	.short	0x00a8


	//----- nvinfo : EIATTR_MERCURY_ISA_VERSION
	.align		4
        /*0020*/ 	.byte	0x03, 0x5f
        /*0022*/ 	.short	0x0101


	//----- nvinfo : EIATTR_VRC_CTA_INIT_COUNT
	.align		4
        /*0024*/ 	.byte	0x02, 0x4a
	.zero		1
	.zero		1


	//----- nvinfo : EIATTR_EXIT_INSTR_OFFSETS
	.align		4
        /*0028*/ 	.byte	0x04, 0x1c
        /*002a*/ 	.short	(.L_100 - .L_99)


	//   ....[0]....
.L_99:
        /*002c*/ 	.word	0x00000010


	//----- nvinfo : EIATTR_MAX_THREADS
	.align		4
.L_100:
        /*0030*/ 	.byte	0x04, 0x05
        /*0032*/ 	.short	(.L_102 - .L_101)
.L_101:
        /*0034*/ 	.word	0x00000180
        /*0038*/ 	.word	0x00000001
        /*003c*/ 	.word	0x00000001


	//----- nvinfo : EIATTR_CBANK_PARAM_SIZE
	.align		4
.L_102:
        /*0040*/ 	.byte	0x03, 0x19
        /*0042*/ 	.short	0x0a00


	//----- nvinfo : EIATTR_PARAM_CBANK
	.align		4
        /*0044*/ 	.byte	0x04, 0x0a
        /*0046*/ 	.short	(.L_104 - .L_103)
	.align		4
.L_103:
        /*0048*/ 	.word	index@(.nv.constant0._ZN7cutlass13device_kernelIN5flash11enable_sm90INS1_16FlashAttnFwdSm90INS1_25CollectiveMainloopFwdSm90ILi2EN4cute5tupleIJNS5_1CILi1EEES8_S8_EEENS6_IJNS7_ILi128EEENS7_ILi80EEENS7_ILi256EEEEEELi256ENS_10bfloat16_tEfNS_4arch4Sm90ELb0ELb0ELb1ELb1ELb0ELb0ELb0ELb1ELb1ELb0ELb0ELb0EEENS1_21CollectiveEpilogueFwdINS6_IJSA_SC_SB_EEES9_SE_SG_Li256ELb1ELb0ELb0ELb0EEENS1_36VarlenDynamicPersistentTileSchedulerILi128ELi80ELi256ELi32ELb0ELb0ELb1ELb0ELb1ELb1EEEEEEEEEvNT_6ParamsE)
        /*004c*/ 	.short	0x0380
        /*004e*/ 	.short	0x0a00


	//----- nvinfo : EIATTR_SW_WAR
	.align		4
.L_104:
        /*0050*/ 	.byte	0x04, 0x36
        /*0052*/ 	.short	(.L_106 - .L_105)
.L_105:
        /*0054*/ 	.word	0x00000008
.L_106:


//--------------------- .nv.info._ZN7cutlass13device_kernelIN5flash11enable_sm90INS1_16FlashAttnFwdSm90INS1_25CollectiveMainloopFwdSm90ILi2EN4cute5tupleIJNS5_1CILi1EEES8_S8_EEENS6_IJNS7_ILi128EEENS7_ILi80EEENS7_ILi256EEEEEELi256ENS_10bfloat16_tEfNS_4arch4Sm90ELb0ELb0ELb1ELb1ELb0ELb1ELb0ELb1ELb1ELb0ELb0ELb0EEENS1_21CollectiveEpilogueFwdINS6_IJSA_SC_SB_EEES9_SE_SG_Li256ELb1ELb0ELb0ELb0EEENS1_36VarlenDynamicPersistentTileSchedulerILi128ELi80ELi256ELi32ELb0ELb0ELb1ELb0ELb1ELb1EEEEEEEEEvNT_6ParamsE --------------------------
	.section	.nv.info._ZN7cutlass13device_kernelIN5flash11enable_sm90INS1_16FlashAttnFwdSm90INS1_25CollectiveMainloopFwdSm90ILi2EN4cute5tupleIJNS5_1CILi1EEES8_S8_EEENS6_IJNS7_ILi128EEENS7_ILi80EEENS7_ILi256EEEEEELi256ENS_10bfloat16_tEfNS_4arch4Sm90ELb0ELb0ELb1ELb1ELb0ELb1ELb0ELb1ELb1ELb0ELb0ELb0EEENS1_21CollectiveEpilogueFwdINS6_IJSA_SC_SB_EEES9_SE_SG_Li256ELb1ELb0ELb0ELb0EEENS1_36VarlenDynamicPersistentTileSchedulerILi128ELi80ELi256ELi32ELb0ELb0ELb1ELb0ELb1ELb1EEEEEEEEEvNT_6ParamsE,"",@"SHT_CUDA_INFO"
	.sectionflags	@""
	.align	4


	//----- nvinfo : EIATTR_CUDA_API_VERSION
	.align		4
        /*0000*/ 	.byte	0x04, 0x37
        /*0002*/ 	.short	(.L_108 - .L_107)
.L_107:
        /*0004*/ 	.word	0x00000082


	//----- nvinfo : EIATTR_KPARAM_INFO
	.align		4
.L_108:
        /*0008*/ 	.byte	0x04, 0x17
        /*000a*/ 	.short	(.L_110 - .L_109)
.L_109:
        /*000c*/ 	.word	0x00000000
        /*0010*/ 	.short	0x0000
        /*0012*/ 	.short	0x0000
        /*0014*/ 	.byte	0x00, 0xf0, 0x01, 0x28


	//----- nvinfo : EIATTR_SPARSE_MMA_MASK
	.align		4
.L_110:
        /*0018*/ 	.byte	0x03, 0x50
        /*001a*/ 	.short	0x0000


	//----- nvinfo : EIATTR_MAXREG_COUNT
	.align		4
        /*001c*/ 	.byte	0x03, 0x1b
        /*001e*/ 	.short	0x00a8


	//----- nvinfo : EIATTR_MERCURY_ISA_VERSION
	.align		4
        /*0020*/ 	.byte	0x03, 0x5f
        /*0022*/ 	.short	0x0101


	//----- nvinfo : EIATTR_VRC_CTA_INIT_COUNT
	.align		4
        /*0024*/ 	.byte	0x02, 0x4a
	.zero		1
	.zero		1


	//----- nvinfo : EIATTR_EXIT_INSTR_OFFSETS
	.align		4
        /*0028*/ 	.byte	0x04, 0x1c
        /*002a*/ 	.short	(.L_112 - .L_111)


	//   ....[0]....
.L_111:
        /*002c*/ 	.word	0x00000010


	//----- nvinfo : EIATTR_MAX_THREADS
	.align		4
.L_112:
        /*0030*/ 	.byte	0x04, 0x05
        /*0032*/ 	.short	(.L_114 - .L_113)
.L_113:
        /*0034*/ 	.word	0x00000180
        /*0038*/ 	.word	0x00000001
        /*003c*/ 	.word	0x00000001


	//----- nvinfo : EIATTR_CBANK_PARAM_SIZE
	.align		4
.L_114:
        /*0040*/ 	.byte	0x03, 0x19
        /*0042*/ 	.short	0x0a00


	//----- nvinfo : EIATTR_PARAM_CBANK
	.align		4
        /*0044*/ 	.byte	0x04, 0x0a
        /*0046*/ 	.short	(.L_116 - .L_115)
	.align		4
.L_115:
        /*0048*/ 	.word	index@(.nv.constant0._ZN7cutlass13device_kernelIN5flash11enable_sm90INS1_16FlashAttnFwdSm90INS1_25CollectiveMainloopFwdSm90ILi2EN4cute5tupleIJNS5_1CILi1EEES8_S8_EEENS6_IJNS7_ILi128EEENS7_ILi80EEENS7_ILi256EEEEEELi256ENS_10bfloat16_tEfNS_4arch4Sm90ELb0ELb0ELb1ELb1ELb0ELb1ELb0ELb1ELb1ELb0ELb0ELb0EEENS1_21CollectiveEpilogueFwdINS6_IJSA_SC_SB_EEES9_SE_SG_Li256ELb1ELb0ELb0ELb0EEENS1_36VarlenDynamicPersistentTileSchedulerILi128ELi80ELi256ELi32ELb0ELb0ELb1ELb0ELb1ELb1EEEEEEEEEvNT_6ParamsE)
        /*004c*/ 	.short	0x0380
        /*004e*/ 	.short	0x0a00


	//----- nvinfo : EIATTR_SW_WAR
	.align		4
.L_116:
        /*0050*/ 	.byte	0x04, 0x36
        /*0052*/ 	.short	(.L_118 - .L_117)
.L_117:
        /*0054*/ 	.word	0x00000008
.L_118:


//--------------------- .nv.info._ZN7cutlass13device_kernelIN5flash11enable_sm90INS1_16FlashAttnFwdSm90INS1_25CollectiveMainloopFwdSm90ILi2EN4cute5tupleIJNS5_1CILi1EEES8_S8_EEENS6_IJNS7_ILi128EEENS7_ILi64EEENS7_ILi256EEEEEELi256ENS_10bfloat16_tEfNS_4arch4Sm90ELb0ELb1ELb1ELb0ELb0ELb0ELb0ELb1ELb1ELb0ELb0ELb0EEENS1_21CollectiveEpilogueFwdINS6_IJSA_SC_SB_EEES9_SE_SG_Li256ELb0ELb0ELb0ELb0EEENS1_30DynamicPersistentTileSchedulerILi256ELi32ELb0ELb0ELb1EEEEEEEEEvNT_6ParamsE --------------------------
	.section	.nv.info._ZN7cutlass13device_kernelIN5flash11enable_sm90INS1_16FlashAttnFwdSm90INS1_25CollectiveMainloopFwdSm90ILi2EN4cute5tupleIJNS5_1CILi1EEES8_S8_EEENS6_IJNS7_ILi128EEENS7_ILi64EEENS7_ILi256EEEEEELi256ENS_10bfloat16_tEfNS_4arch4Sm90ELb0ELb1ELb1ELb0ELb0ELb0ELb0ELb1ELb1ELb0ELb0ELb0EEENS1_21CollectiveEpilogueFwdINS6_IJSA_SC_SB_EEES9_SE_SG_Li256ELb0ELb0ELb0ELb0EEENS1_30DynamicPersistentTileSchedulerILi256ELi32ELb0ELb0ELb1EEEEEEEEEvNT_6ParamsE,"",@"SHT_CUDA_INFO"
	.sectionflags	@""
	.align	4


	//----- nvinfo : EIATTR_CUDA_API_VERSION
	.align		4
        /*0000*/ 	.byte	0x04, 0x37
        /*0002*/ 	.short	(.L_120 - .L_119)
.L_119:
        /*0004*/ 	.word	0x00000082


	//----- nvinfo : EIATTR_KPARAM_INFO
	.align		4
.L_120:
        /*0008*/ 	.byte	0x04, 0x17
        /*000a*/ 	.short	(.L_122 - .L_121)
.L_121:
        /*000c*/ 	.word	0x00000000
        /*0010*/ 	.short	0x0000
        /*0012*/ 	.short	0x0000
        /*0014*/ 	.byte	0x00, 0xf0, 0x01, 0x2e


	//----- nvinfo : EIATTR_SPARSE_MMA_MASK
	.align		4
.L_122:
        /*0018*/ 	.byte	0x03, 0x50
        /*001a*/ 	.short	0x0000


	//----- nvinfo : EIATTR_MAXREG_COUNT
	.align		4
        /*001c*/ 	.byte	0x03, 0x1b
        /*001e*/ 	.short	0x00a8


	//----- nvinfo : EIATTR_MERCURY_ISA_VERSION
	.align		4
        /*0020*/ 	.byte	0x03, 0x5f
        /*0022*/ 	.short	0x0101


	//----- nvinfo : EIATTR_VRC_CTA_INIT_COUNT
	.align		4
        /*0024*/ 	.byte	0x02, 0x4a
	.zero		1
	.zero		1


	//----- nvinfo : EIATTR_EXIT_INSTR_OFFSETS
	.align		4
        /*0028*/ 	.byte	0x04, 0x1c
        /*002a*/ 	.short	(.L_124 - .L_123)


	//   ....[0]....
.L_123:
        /*002c*/ 	.word	0x00000010


	//----- nvinfo : EIATTR_MAX_THREADS
	.align		4
.L_124:
        /*0030*/ 	.byte	0x04, 0x05
        /*0032*/ 	.short	(.L_126 - .L_125)
.L_125:
        /*0034*/ 	.word	0x00000180
        /*0038*/ 	.word	0x00000001
        /*003c*/ 	.word	0x00000001


	//----- nvinfo : EIATTR_CBANK_PARAM_SIZE
	.align		4
.L_126:
        /*0040*/ 	.byte	0x03, 0x19
        /*0042*/ 	.short	0x0b80


	//----- nvinfo : EIATTR_PARAM_CBANK
	.align		4
        /*0044*/ 	.byte	0x04, 0x0a
        /*0046*/ 	.short	(.L_128 - .L_127)
	.align		4
.L_127:
        /*0048*/ 	.word	index@(.nv.constant0._ZN7cutlass13device_kernelIN5flash11enable_sm90INS1_16FlashAttnFwdSm90INS1_25CollectiveMainloopFwdSm90ILi2EN4cute5tupleIJNS5_1CILi1EEES8_S8_EEENS6_IJNS7_ILi128EEENS7_ILi64EEENS7_ILi256EEEEEELi256ENS_10bfloat16_tEfNS_4arch4Sm90ELb0ELb1ELb1ELb0ELb0ELb0ELb0ELb1ELb1ELb0ELb0ELb0EEENS1_21CollectiveEpilogueFwdINS6_IJSA_SC_SB_EEES9_SE_SG_Li256ELb0ELb0ELb0ELb0EEENS1_30DynamicPersistentTileSchedulerILi256ELi32ELb0ELb0ELb1EEEEEEEEEvNT_6ParamsE)
        /*004c*/ 	.short	0x0380
        /*004e*/ 	.short	0x0b80


	//----- nvinfo : EIATTR_SW_WAR
	.align		4
.L_128:
        /*0050*/ 	.byte	0x04, 0x36
        /*0052*/ 	.short	(.L_130 - .L_129)
.L_129:
        /*0054*/ 	.word	0x00000008
.L_130:


//--------------------- .nv.info._ZN7cutlass13device_kernelIN5flash11enable_sm90INS1_16FlashAttnFwdSm90INS1_25CollectiveMainloopFwdSm90ILi2EN4cute5tupleIJNS5_1CILi1EEES8_S8_EEENS6_IJNS7_ILi128EEENS7_ILi64EEENS7_ILi256EEEEEELi256ENS_10bfloat16_tEfNS_4arch4Sm90ELb0ELb1ELb1ELb1ELb0ELb0ELb0ELb1ELb1ELb0ELb0ELb0EEENS1_21CollectiveEpilogueFwdINS6_IJSA_SC_SB_EEES9_SE_SG_Li256ELb1ELb0ELb0ELb0EEENS1_36VarlenDynamicPersistentTileSchedulerILi128ELi64ELi256ELi32ELb0ELb0ELb1ELb1ELb0ELb1EEEEEEEEEvNT_6ParamsE --------------------------
	.section	.nv.info._ZN7cutlass13device_kernelIN5flash11enable_sm90INS1_16FlashAttnFwdSm90INS1_25CollectiveMainloopFwdSm90ILi2EN4cute5tupleIJNS5_1CILi1EEES8_S8_EEENS6_IJNS7_ILi128EEENS7_ILi64EEENS7_ILi256EEEEEELi256ENS_10bfloat16_tEfNS_4arch4Sm90ELb0ELb1ELb1ELb1ELb0ELb0ELb0ELb1ELb1ELb0ELb0ELb0EEENS1_21CollectiveEpilogueFwdINS6_IJSA_SC_SB_EEES9_SE_SG_Li256ELb1ELb0ELb0ELb0EEENS1_36VarlenDynamicPersistentTileSchedulerILi128ELi64ELi256ELi32ELb0ELb0ELb1ELb1ELb0ELb1EEEEEEEEEvNT_6ParamsE,"",@"SHT_CUDA_INFO"
	.sectionflags	@""
	.align	4


	//----- nvinfo : EIATTR_CUDA_API_VERSION
	.align		4
        /*0000*/ 	.byte	0x04, 0x37
        /*0002*/ 	.short	(.L_132 - .L_131)
.L_131:
        /*0004*/ 	.word	0x00000082


	//----- nvinfo : EIATTR_KPARAM_INFO
	.align		4
.L_132:
        /*0008*/ 	.byte	0x04, 0x17
        /*000a*/ 	.short	(.L_134 - .L_133)
.L_133:
        /*000c*/ 	.word	0x00000000
        /*0010*/ 	.short	0x0000
        /*0012*/ 	.short	0x0000
        /*0014*/ 	.byte	0x00, 0xf0, 0x01, 0x28


	//----- nvinfo : EIATTR_SPARSE_MMA_MASK
	.align		4
.L_134:
        /*0018*/ 	.byte	0x03, 0x50
        /*001a*/ 	.short	0x0000


	//----- nvinfo : EIATTR_MAXREG_COUNT
	.align		4
        /*001c*/ 	.byte	0x03, 0x1b
        /*001e*/ 	.short	0x00a8


	//----- nvinfo : EIATTR_MERCURY_ISA_VERSION
	.align		4
        /*0020*/ 	.byte	0x03, 0x5f
        /*0022*/ 	.short	0x0101


	//----- nvinfo : EIATTR_VRC_CTA_INIT_COUNT
	.align		4
        /*0024*/ 	.byte	0x02, 0x4a
	.zero		1
	.zero		1


	//----- nvinfo : EIATTR_EXIT_INSTR_OFFSETS
	.align		4
        /*0028*/ 	.byte	0x04, 0x1c
        /*002a*/ 	.short	(.L_136 - .L_135)


	//   ....[0]....
.L_135:
        /*002c*/ 	.word	0x00000010


	//----- nvinfo : EIATTR_MAX_THREADS
	.align		4
.L_136:
        /*0030*/ 	.byte	0x04, 0x05
        /*0032*/ 	.short	(.L_138 - .L_137)
.L_137:
        /*0034*/ 	.word	0x00000180
        /*0038*/ 	.word	0x00000001
        /*003c*/ 	.word	0x00000001


	//----- nvinfo : EIATTR_CBANK_PARAM_SIZE
	.align		4
.L_138:
        /*0040*/ 	.byte	0x03, 0x19
        /*0042*/ 	.short	0x0a00


	//----- nvinfo : EIATTR_PARAM_CBANK
	.align		4
        /*0044*/ 	.byte	0x04, 0x0a
        /*0046*/ 	.short	(.L_140 - .L_139)
	.align		4
.L_139:
        /*0048*/ 	.word	index@(.nv.constant0._ZN7cutlass13device_kernelIN5flash11enable_sm90INS1_16FlashAttnFwdSm90INS1_25CollectiveMainloopFwdSm90ILi2EN4cute5tupleIJNS5_1CILi1EEES8_S8_EEENS6_IJNS7_ILi128EEENS7_ILi64EEENS7_ILi256EEEEEELi256ENS_10bfloat16_tEfNS_4arch4Sm90ELb0ELb1ELb1ELb1ELb0ELb0ELb0ELb1ELb1ELb0ELb0ELb0EEENS1_21CollectiveEpilogueFwdINS6_IJSA_SC_SB_EEES9_SE_SG_Li256ELb1ELb0ELb0ELb0EEENS1_36VarlenDynamicPersistentTileSchedulerILi128ELi64ELi256ELi32ELb0ELb0ELb1ELb1ELb0ELb1EEEEEEEEEvNT_6ParamsE)
        /*004c*/ 	.short	0x0380
        /*004e*/ 	.short	0x0a00


	//----- nvinfo : EIATTR_SW_WAR
	.align		4
.L_140:
        /*0050*/ 	.byte	0x04, 0x36
        /*0052*/ 	.short	(.L_142 - .L_141)
.L_141:
        /*0054*/ 	.word	0x00000008
.L_142:


//--------------------- .nv.info._ZN7cutlass13device_kernelIN5flash11enable_sm90INS1_16FlashAttnFwdSm90INS1_25CollectiveMainloopFwdSm90ILi2EN4cute5tupleIJNS5_1CILi1EEES8_S8_EEENS6_IJNS7_ILi128EEENS7_ILi64EEENS7_ILi256EEEEEELi256ENS_10bfloat16_tEfNS_4arch4Sm90ELb0ELb1ELb1ELb1ELb0ELb1ELb0ELb1ELb1ELb0ELb0ELb0EEENS1_21CollectiveEpilogueFwdINS6_IJSA_SC_SB_EEES9_SE_SG_Li256ELb1ELb0ELb0ELb0EEENS1_36VarlenDynamicPersistentTileSchedulerILi128ELi64ELi256ELi32ELb0ELb0ELb1ELb1ELb0ELb1EEEEEEEEEvNT_6ParamsE --------------------------
	.section	.nv.info._ZN7cutlass13device_kernelIN5flash11enable_sm90INS1_16FlashAttnFwdSm90INS1_25CollectiveMainloopFwdSm90ILi2EN4cute5tupleIJNS5_1CILi1EEES8_S8_EEENS6_IJNS7_ILi128EEENS7_ILi64EEENS7_ILi256EEEEEELi256ENS_10bfloat16_tEfNS_4arch4Sm90ELb0ELb1ELb1ELb1ELb0ELb1ELb0ELb1ELb1ELb0ELb0ELb0EEENS1_21CollectiveEpilogueFwdINS6_IJSA_SC_SB_EEES9_SE_SG_Li256ELb1ELb0ELb0ELb0EEENS1_36VarlenDynamicPersistentTileSchedulerILi128ELi64ELi256ELi32ELb0ELb0ELb1ELb1ELb0ELb1EEEEEEEEEvNT_6ParamsE,"",@"SHT_CUDA_INFO"
	.sectionflags	@""
	.align	4


	//----- nvinfo : EIATTR_CUDA_API_VERSION
	.align		4
        /*0000*/ 	.byte	0x04, 0x37
        /*0002*/ 	.short	(.L_144 - .L_143)
.L_143:
        /*0004*/ 	.word	0x00000082


	//----- nvinfo : EIATTR_KPARAM_INFO
	.align		4
.L_144:
        /*0008*/ 	.byte	0x04, 0x17
        /*000a*/ 	.short	(.L_146 - .L_145)
.L_145:
        /*000c*/ 	.word	0x00000000
        /*0010*/ 	.short	0x0000
        /*0012*/ 	.short	0x0000
        /*0014*/ 	.byte	0x00, 0xf0, 0x01, 0x28


	//----- nvinfo : EIATTR_SPARSE_MMA_MASK
	.align		4
.L_146:
        /*0018*/ 	.byte	0x03, 0x50
        /*001a*/ 	.short	0x0000


	//----- nvinfo : EIATTR_MAXREG_COUNT
	.align		4
        /*001c*/ 	.byte	0x03, 0x1b
        /*001e*/ 	.short	0x00a8


	//----- nvinfo : EIATTR_MERCURY_ISA_VERSION
	.align		4
        /*0020*/ 	.byte	0x03, 0x5f
        /*0022*/ 	.short	0x0101


	//----- nvinfo : EIATTR_VRC_CTA_INIT_COUNT
	.align		4
        /*0024*/ 	.byte	0x02, 0x4a
	.zero		1
	.zero		1


	//----- nvinfo : EIATTR_EXIT_INSTR_OFFSETS
	.align		4
        /*0028*/ 	.byte	0x04, 0x1c
        /*002a*/ 	.short	(.L_148 - .L_147)


	//   ....[0]....
.L_147:
        /*002c*/ 	.word	0x00000010


	//----- nvinfo : EIATTR_MAX_THREADS
	.align		4
.L_148:
        /*0030*/ 	.byte	0x04, 0x05
        /*0032*/ 	.short	(.L_150 - .L_149)
.L_149:
        /*0034*/ 	.word	0x00000180
        /*0038*/ 	.word	0x00000001
        /*003c*/ 	.word	0x00000001


	//----- nvinfo : EIATTR_CBANK_PARAM_SIZE
	.align		4
.L_150:
        /*0040*/ 	.byte	0x03, 0x19
        /*0042*/ 	.short	0x0a00


	//----- nvinfo : EIATTR_PARAM_CBANK
	.align		4
        /*0044*/ 	.byte	0x04, 0x0a
        /*0046*/ 	.short	(.L_152 - .L_151)
	.align		4
.L_151:
        /*0048*/ 	.word	index@(.nv.constant0._ZN7cutlass13device_kernelIN5flash11enable_sm90INS1_16FlashAttnFwdSm90INS1_25CollectiveMainloopFwdSm90ILi2EN4cute5tupleIJNS5_1CILi1EEES8_S8_EEENS6_IJNS7_ILi128EEENS7_ILi64EEENS7_ILi256EEEEEELi256ENS_10bfloat16_tEfNS_4arch4Sm90ELb0ELb1ELb1ELb1ELb0ELb1ELb0ELb1ELb1ELb0ELb0ELb0EEENS1_21CollectiveEpilogueFwdINS6_IJSA_SC_SB_EEES9_SE_SG_Li256ELb1ELb0ELb0ELb0EEENS1_36VarlenDynamicPersistentTileSchedulerILi128ELi64ELi256ELi32ELb0ELb0ELb1ELb1ELb0ELb1EEEEEEEEEvNT_6ParamsE)
        /*004c*/ 	.short	0x0380
        /*004e*/ 	.short	0x0a00


	//----- nvinfo : EIATTR_SW_WAR
	.align		4
.L_152:
        /*0050*/ 	.byte	0x04, 0x36
        /*0052*/ 	.short	(.L_154 - .L_153)
.L_153:
        /*0054*/ 	.word	0x00000008
.L_154:


//--------------------- .nv.info._ZN7cutlass13device_kernelIN5flash11enable_sm90INS1_16FlashAttnFwdSm90INS1_25CollectiveMainloopFwdSm90ILi2EN4cute5tupleIJNS5_1CILi1EEES8_S8_EEENS6_IJNS7_ILi128EEENS7_ILi80EEENS7_ILi256EEEEEELi256ENS_10bfloat16_tEfNS_4arch4Sm90ELb1ELb0ELb1ELb0ELb0ELb0ELb0ELb1ELb1ELb0ELb0ELb0EEENS1_21CollectiveEpilogueFwdINS6_IJSA_SC_SB_EEES9_SE_SG_Li256ELb0ELb0ELb0ELb0EEENS1_30DynamicPersistentTileSchedulerILi256ELi32ELb0ELb0ELb1EEEEEEEEEvNT_6ParamsE --------------------------
	.section	.nv.info._ZN7cutlass13device_kernelIN5flash11enable_sm90INS1_16FlashAttnFwdSm90INS1_25CollectiveMainloopFwdSm90ILi2EN4cute5tupleIJNS5_1CILi1EEES8_S8_EEENS6_IJNS7_ILi128EEENS7_ILi80EEENS7_ILi256EEEEEELi256ENS_10bfloat16_tEfNS_4arch4Sm90ELb1ELb0ELb1ELb0ELb0ELb0ELb0ELb1ELb1ELb0ELb0ELb0EEENS1_21CollectiveEpilogueFwdINS6_IJSA_SC_SB_EEES9_SE_SG_Li256ELb0ELb0ELb0ELb0EEENS1_30DynamicPersistentTileSchedulerILi256ELi32ELb0ELb0ELb1EEEEEEEEEvNT_6ParamsE,"",@"SHT_CUDA_INFO"
	.sectionflags	@""
	.align	4


	//----- nvinfo : EIATTR_CUDA_API_VERSION
	.align		4
        /*0000*/ 	.byte	0x04, 0x37
        /*0002*/ 	.short	(.L_156 - .L_155)
.L_155:
        /*0004*/ 	.word	0x00000082


	//----- nvinfo : EIATTR_KPARAM_INFO
	.align		4
.L_156:
        /*0008*/ 	.byte	0x04, 0x17
        /*000a*/ 	.short	(.L_158 - .L_157)
.L_157:
        /*000c*/ 	.word	0x00000000
        /*0010*/ 	.short	0x0000
        /*0012*/ 	.short	0x0000
        /*0014*/ 	.byte	0x00, 0xf0, 0x01, 0x2e


	//----- nvinfo : EIATTR_SPARSE_MMA_MASK
	.align		4
.L_158:
        /*0018*/ 	.byte	0x03, 0x50
        /*001a*/ 	.short	0x0000


	//----- nvinfo : EIATTR_MAXREG_COUNT
	.align		4
        /*001c*/ 	.byte	0x03, 0x1b
        /*001e*/ 	.short	0x00a8


	//----- nvinfo : EIATTR_MERCURY_ISA_VERSION
	.align		4
        /*0020*/ 	.byte	0x03, 0x5f
        /*0022*/ 	.short	0x0101


	//----- nvinfo : EIATTR_VRC_CTA_INIT_COUNT
	.align		4
        /*0024*/ 	.byte	0x02, 0x4a
	.zero		1
	.zero		1


	//----- nvinfo : EIATTR_EXIT_INSTR_OFFSETS
	.align		4
        /*0028*/ 	.byte	0x04, 0x1c
        /*002a*/ 	.short	(.L_160 - .L_159)


	//   ....[0]....
.L_159:
        /*002c*/ 	.word	0x00000010


	//----- nvinfo : EIATTR_MAX_THREADS
	.align		4
.L_160:
        /*0030*/ 	.byte	0x04, 0x05
        /*0032*/ 	.short	(.L_162 - .L_161)
.L_161:
        /*0034*/ 	.word	0x00000180
        /*0038*/ 	.word	0x00000001
        /*003c*/ 	.word	0x00000001


	//----- nvinfo : EIATTR_CBANK_PARAM_SIZE
	.align		4
.L_162:
        /*0040*/ 	.byte	0x03, 0x19
        /*0042*/ 	.short	0x0b80


	//----- nvinfo : EIATTR_PARAM_CBANK
	.align		4
        /*0044*/ 	.byte	0x04, 0x0a
        /*0046*/ 	.short	(.L_164 - .L_163)
	.align		4
.L_163:
        /*0048*/ 	.word	index@(.nv.constant0._ZN7cutlass13device_kernelIN5flash11enable_sm90INS1_16FlashAttnFwdSm90INS1_25CollectiveMainloopFwdSm90ILi2EN4cute5tupleIJNS5_1CILi1EEES8_S8_EEENS6_IJNS7_ILi128EEENS7_ILi80EEENS7_ILi256EEEEEELi256ENS_10bfloat16_tEfNS_4arch4Sm90ELb1ELb0ELb1ELb0ELb0ELb0ELb0ELb1ELb1ELb0ELb0ELb0EEENS1_21CollectiveEpilogueFwdINS6_IJSA_SC_SB_EEES9_SE_SG_Li256ELb0ELb0ELb0ELb0EEENS1_30DynamicPersistentTileSchedulerILi256ELi32ELb0ELb0ELb1EEEEEEEEEvNT_6ParamsE)
        /*004c*/ 	.short	0x0380
        /*004e*/ 	.short	0x0b80


	//----- nvinfo : EIATTR_SW_WAR
	.align		4
.L_164:
        /*0050*/ 	.byte	0x04, 0x36
        /*0052*/ 	.short	(.L_166 - .L_165)
.L_165:
        /*0054*/ 	.word	0x00000008
.L_166:


//--------------------- .nv.info._ZN7cutlass13device_kernelIN5flash11enable_sm90INS1_16FlashAttnFwdSm90INS1_25CollectiveMainloopFwdSm90ILi2EN4cute5tupleIJNS5_1CILi1EEES8_S8_EEENS6_IJNS7_ILi128EEENS7_ILi80EEENS7_ILi256EEEEEELi256ENS_10bfloat16_tEfNS_4arch4Sm90ELb1ELb0ELb1ELb1ELb0ELb0ELb0ELb1ELb1ELb0ELb0ELb0EEENS1_21CollectiveEpilogueFwdINS6_IJSA_SC_SB_EEES9_SE_SG_Li256ELb1ELb0ELb0ELb0EEENS1_36VarlenDynamicPersistentTileSchedulerILi128ELi80ELi256ELi32ELb0ELb0ELb1ELb1ELb1ELb1EEEEEEEEEvNT_6ParamsE --------------------------
	.section	.nv.info._ZN7cutlass13device_kernelIN5flash11enable_sm90INS1_16FlashAttnFwdSm90INS1_25CollectiveMainloopFwdSm90ILi2EN4cute5tupleIJNS5_1CILi1EEES8_S8_EEENS6_IJNS7_ILi128EEENS7_ILi80EEENS7_ILi256EEEEEELi256ENS_10bfloat16_tEfNS_4arch4Sm90ELb1ELb0ELb1ELb1ELb0ELb0ELb0ELb1ELb1ELb0ELb0ELb0EEENS1_21CollectiveEpilogueFwdINS6_IJSA_SC_SB_EEES9_SE_SG_Li256ELb1ELb0ELb0ELb0EEENS1_36VarlenDynamicPersistentTileSchedulerILi128ELi80ELi256ELi32ELb0ELb0ELb1ELb1ELb1ELb1EEEEEEEEEvNT_6ParamsE,"",@"SHT_CUDA_INFO"
	.sectionflags	@""
	.align	4


	//----- nvinfo : EIATTR_CUDA_API_VERSION
	.align		4
        /*0000*/ 	.byte	0x04, 0x37
        /*0002*/ 	.short	(.L_168 - .L_167)
.L_167:
        /*0004*/ 	.word	0x00000082


	//----- nvinfo : EIATTR_KPARAM_INFO
	.align		4
.L_168:
        /*0008*/ 	.byte	0x04, 0x17
        /*000a*/ 	.short	(.L_170 - .L_169)
.L_169:
        /*000c*/ 	.word	0x00000000
        /*0010*/ 	.short	0x0000
        /*0012*/ 	.short	0x0000
        /*0014*/ 	.byte	0x00, 0xf0, 0x01, 0x28


	//----- nvinfo : EIATTR_SPARSE_MMA_MASK
	.align		4
.L_170:
        /*0018*/ 	.byte	0x03, 0x50
        /*001a*/ 	.short	0x0000


	//----- nvinfo : EIATTR_MAXREG_COUNT
	.align		4
        /*001c*/ 	.byte	0x03, 0x1b
        /*001e*/ 	.short	0x00a8


	//----- nvinfo : EIATTR_MERCURY_ISA_VERSION
	.align		4
        /*0020*/ 	.byte	0x03, 0x5f
        /*0022*/ 	.short	0x0101


	//----- nvinfo : EIATTR_VRC_CTA_INIT_COUNT
	.align		4
        /*0024*/ 	.byte	0x02, 0x4a
	.zero		1
	.zero		1


	//----- nvinfo : EIATTR_EXIT_INSTR_OFFSETS
	.align		4
        /*0028*/ 	.byte	0x04, 0x1c
        /*002a*/ 	.short	(.L_172 - .L_171)


	//   ....[0]....
.L_171:
        /*002c*/ 	.word	0x00000010


	//----- nvinfo : EIATTR_MAX_THREADS
	.align		4
.L_172:
        /*0030*/ 	.byte	0x04, 0x05
        /*0032*/ 	.short	(.L_174 - .L_173)
.L_173:
        /*0034*/ 	.word	0x00000180
        /*0038*/ 	.word	0x00000001
        /*003c*/ 	.word	0x00000001


	//----- nvinfo : EIATTR_CBANK_PARAM_SIZE
	.align		4
.L_174:
        /*0040*/ 	.byte	0x03, 0x19
        /*0042*/ 	.short	0x0a00


	//----- nvinfo : EIATTR_PARAM_CBANK
	.align		4
        /*0044*/ 	.byte	0x04, 0x0a
        /*0046*/ 	.short	(.L_176 - .L_175)
	.align		4
.L_175:
        /*0048*/ 	.word	index@(.nv.constant0._ZN7cutlass13device_kernelIN5flash11enable_sm90INS1_16FlashAttnFwdSm90INS1_25CollectiveMainloopFwdSm90ILi2EN4cute5tupleIJNS5_1CILi1EEES8_S8_EEENS6_IJNS7_ILi128EEENS7_ILi80EEENS7_ILi256EEEEEELi256ENS_10bfloat16_tEfNS_4arch4Sm90ELb1ELb0ELb1ELb1ELb0ELb0ELb0ELb1ELb1ELb0ELb0ELb0EEENS1_21CollectiveEpilogueFwdINS6_IJSA_SC_SB_EEES9_SE_SG_Li256ELb1ELb0ELb0ELb0EEENS1_36VarlenDynamicPersistentTileSchedulerILi128ELi80ELi256ELi32ELb0ELb0ELb1ELb1ELb1ELb1EEEEEEEEEvNT_6ParamsE)
        /*004c*/ 	.short	0x0380
        /*004e*/ 	.short	0x0a00


	//----- nvinfo : EIATTR_SW_WAR
	.align		4
.L_176:
        /*0050*/ 	.byte	0x04, 0x36
        /*0052*/ 	.short	(.L_178 - .L_177)
.L_177:
        /*0054*/ 	.word	0x00000008
.L_178:


//--------------------- .nv.info._ZN7cutlass13device_kernelIN5flash11enable_sm90INS1_16FlashAttnFwdSm90INS1_25CollectiveMainloopFwdSm90ILi2EN4cute5tupleIJNS5_1CILi1EEES8_S8_EEENS6_IJNS7_ILi128EEENS7_ILi80EEENS7_ILi256EEEEEELi256ENS_10bfloat16_tEfNS_4arch4Sm90ELb1ELb0ELb1ELb1ELb0ELb1ELb0ELb1ELb1ELb0ELb0ELb0EEENS1_21CollectiveEpilogueFwdINS6_IJSA_SC_SB_EEES9_SE_SG_Li256ELb1ELb0ELb0ELb0EEENS1_36VarlenDynamicPersistentTileSchedulerILi128ELi80ELi256ELi32ELb0ELb0ELb1ELb1ELb1ELb1EEEEEEEEEvNT_6ParamsE --------------------------
	.section	.nv.info._ZN7cutlass13device_kernelIN5flash11enable_sm90INS1_16FlashAttnFwdSm90INS1_25CollectiveMainloopFwdSm90ILi2EN4cute5tupleIJNS5_1CILi1EEES8_S8_EEENS6_IJNS7_ILi128EEENS7_ILi80EEENS7_ILi256EEEEEELi256ENS_10bfloat16_tEfNS_4arch4Sm90ELb1ELb0ELb1ELb1ELb0ELb1ELb0ELb1ELb1ELb0ELb0ELb0EEENS1_21CollectiveEpilogueFwdINS6_IJSA_SC_SB_EEES9_SE_SG_Li256ELb1ELb0ELb0ELb0EEENS1_36VarlenDynamicPersistentTileSchedulerILi128ELi80ELi256ELi32ELb0ELb0ELb1ELb1ELb1ELb1EEEEEEEEEvNT_6ParamsE,"",@"SHT_CUDA_INFO"
	.sectionflags	@""
	.align	4


	//----- nvinfo : EIATTR_CUDA_API_VERSION
	.align		4
        /*0000*/ 	.byte	0x04, 0x37
        /*0002*/ 	.short	(.L_180 - .L_179)
.L_179:
        /*0004*/ 	.word	0x00000082


	//----- nvinfo : EIATTR_KPARAM_INFO
	.align		4
.L_180:
        /*0008*/ 	.byte	0x04, 0x17
        /*000a*/ 	.short	(.L_182 - .L_181)
.L_181:
        /*000c*/ 	.word	0x00000000
        /*0010*/ 	.short	0x0000
        /*0012*/ 	.short	0x0000
        /*0014*/ 	.byte	0x00, 0xf0, 0x01, 0x28


	//----- nvinfo : EIATTR_SPARSE_MMA_MASK
	.align		4
.L_182:
        /*0018*/ 	.byte	0x03, 0x50
        /*001a*/ 	.short	0x0000


	//----- nvinfo : EIATTR_MAXREG_COUNT
	.align		4
        /*001c*/ 	.byte	0x03, 0x1b
        /*001e*/ 	.short	0x00a8


	//----- nvinfo : EIATTR_MERCURY_ISA_VERSION
	.align		4
        /*0020*/ 	.byte	0x03, 0x5f
        /*0022*/ 	.short	0x0101


	//----- nvinfo : EIATTR_VRC_CTA_INIT_COUNT
	.align		4
        /*0024*/ 	.byte	0x02, 0x4a
	.zero		1
	.zero		1


	//----- nvinfo : EIATTR_EXIT_INSTR_OFFSETS
	.align		4
        /*0028*/ 	.byte	0x04, 0x1c
        /*002a*/ 	.short	(.L_184 - .L_183)


	//   ....[0]....
.L_183:
        /*002c*/ 	.word	0x00000010


	//----- nvinfo : EIATTR_MAX_THREADS
	.align		4
.L_184:
        /*0030*/ 	.byte	0x04, 0x05
        /*0032*/ 	.short	(.L_186 - .L_185)
.L_185:
        /*0034*/ 	.word	0x00000180
        /*0038*/ 	.word	0x00000001
        /*003c*/ 	.word	0x00000001


	//----- nvinfo : EIATTR_CBANK_PARAM_SIZE
	.align		4
.L_186:
        /*0040*/ 	.byte	0x03, 0x19
        /*0042*/ 	.short	0x0a00


	//----- nvinfo : EIATTR_PARAM_CBANK
	.align		4
        /*0044*/ 	.byte	0x04, 0x0a
        /*0046*/ 	.short	(.L_188 - .L_187)
	.align		4
.L_187:
        /*0048*/ 	.word	index@(.nv.constant0._ZN7cutlass13device_kernelIN5flash11enable_sm90INS1_16FlashAttnFwdSm90INS1_25CollectiveMainloopFwdSm90ILi2EN4cute5tupleIJNS5_1CILi1EEES8_S8_EEENS6_IJNS7_ILi128EEENS7_ILi80EEENS7_ILi256EEEEEELi256ENS_10bfloat16_tEfNS_4arch4Sm90ELb1ELb0ELb1ELb1ELb0ELb1ELb0ELb1ELb1ELb0ELb0ELb0EEENS1_21CollectiveEpilogueFwdINS6_IJSA_SC_SB_EEES9_SE_SG_Li256ELb1ELb0ELb0ELb0EEENS1_36VarlenDynamicPersistentTileSchedulerILi128ELi80ELi256ELi32ELb0ELb0ELb1ELb1ELb1ELb1EEEEEEEEEvNT_6ParamsE)
        /*004c*/ 	.short	0x0380
        /*004e*/ 	.short	0x0a00


	//----- nvinfo : EIATTR_SW_WAR
	.align		4
.L_188:
        /*0050*/ 	.byte	0x04, 0x36
        /*0052*/ 	.short	(.L_190 - .L_189)
.L_189:
        /*0054*/ 	.word	0x00000008
.L_190:


//--------------------- .nv.callgraph             --------------------------
	.section	.nv.callgraph,"",@"SHT_CUDA_CALLGRAPH"
	.align	4
	.sectionentsize	8
	.align		4
        /*0000*/ 	.word	0x00000000
	.align		4
        /*0004*/ 	.word	0xffffffff
	.align		4
        /*0008*/ 	.word	0x00000000
	.align		4
        /*000c*/ 	.word	0xfffffffe
	.align		4
        /*0010*/ 	.word	0x00000000
	.align		4
        /*0014*/ 	.word	0xfffffffd
	.align		4
        /*0018*/ 	.word	0x00000000
	.align		4
        /*001c*/ 	.word	0xfffffffc


//--------------------- .nv.constant4             --------------------------
	.section	.nv.constant4,"a",@progbits
	.align	8
	.align		8
.nv.constant4:
        /*0000*/ 	.dword	_ZN74_INTERNAL_cb4ef094_38_flash_fwd_hdim256_bf16_softcap_sm90_cu_bdbb69e5_36904cuda3std3__45__cpo5beginE
	.align		8
        /*0008*/ 	.dword	_ZN74_INTERNAL_cb4ef094_38_flash_fwd_hdim256_bf16_softcap_sm90_cu_bdbb69e5_36904cuda3std3__45__cpo3endE
	.align		8
        /*0010*/ 	.dword	_ZN74_INTERNAL_cb4ef094_38_flash_fwd_hdim256_bf16_softcap_sm90_cu_bdbb69e5_36904cuda3std3__45__cpo6cbeginE
	.align		8
        /*0018*/ 	.dword	_ZN74_INTERNAL_cb4ef094_38_flash_fwd_hdim256_bf16_softcap_sm90_cu_bdbb69e5_36904cuda3std3__45__cpo4cendE
	.align		8
        /*0020*/ 	.dword	_ZN74_INTERNAL_cb4ef094_38_flash_fwd_hdim256_bf16_softcap_sm90_cu_bdbb69e5_36904cuda3std3__476_GLOBAL__N__cb4ef094_38_flash_fwd_hdim256_bf16_softcap_sm90_cu_bdbb69e5_36906ignoreE
	.align		8
        /*0028*/ 	.dword	_ZN74_INTERNAL_cb4ef094_38_flash_fwd_hdim256_bf16_softcap_sm90_cu_bdbb69e5_36904cuda3std3__419piecewise_constructE
	.align		8
        /*0030*/ 	.dword	_ZN74_INTERNAL_cb4ef094_38_flash_fwd_hdim256_bf16_softcap_sm90_cu_bdbb69e5_36904cuda3std3__48in_placeE
	.align		8
        /*0038*/ 	.dword	_ZN74_INTERNAL_cb4ef094_38_flash_fwd_hdim256_bf16_softcap_sm90_cu_bdbb69e5_36904cuda3std6ranges3__45__cpo4swapE
	.align		8
        /*0040*/ 	.dword	_ZN74_INTERNAL_cb4ef094_38_flash_fwd_hdim256_bf16_softcap_sm90_cu_bdbb69e5_36904cuda3std6ranges3__45__cpo9iter_moveE
	.align		8
        /*0048*/ 	.dword	_ZN74_INTERNAL_cb4ef094_38_flash_fwd_hdim256_bf16_softcap_sm90_cu_bdbb69e5_36904cute7productE
	.align		8
        /*0050*/ 	.dword	_ZN74_INTERNAL_cb4ef094_38_flash_fwd_hdim256_bf16_softcap_sm90_cu_bdbb69e5_36904cute1_E


//--------------------- .text._ZN7cutlass13device_kernelIN5flash11enable_sm90INS1_16FlashAttnFwdSm90INS1_25CollectiveMainloopFwdSm90ILi2EN4cute5tupleIJNS5_1CILi1EEES8_S8_EEENS6_IJNS7_ILi128EEENS7_ILi80EEENS7_ILi256EEEEEELi256ENS_10bfloat16_tEfNS_4arch4Sm90ELb0ELb0ELb1ELb0ELb0ELb0ELb0ELb1ELb1ELb0ELb0ELb0EEENS1_21CollectiveEpilogueFwdINS6_IJSA_SC_SB_EEES9_SE_SG_Li256ELb0ELb0ELb0ELb0EEENS1_29StaticPersistentTileSchedulerILb0EEEEEEEEEvNT_6ParamsE --------------------------
	.section	.text._ZN7cutlass13device_kernelIN5flash11enable_sm90INS1_16FlashAttnFwdSm90INS1_25CollectiveMainloopFwdSm90ILi2EN4cute5tupleIJNS5_1CILi1EEES8_S8_EEENS6_IJNS7_ILi128EEENS7_ILi80EEENS7_ILi256EEEEEELi256ENS_10bfloat16_tEfNS_4arch4Sm90ELb0ELb0ELb1ELb0ELb0ELb0ELb0ELb1ELb1ELb0ELb0ELb0EEENS1_21CollectiveEpilogueFwdINS6_IJSA_SC_SB_EEES9_SE_SG_Li256ELb0ELb0ELb0ELb0EEENS1_29StaticPersistentTileSchedulerILb0EEEEEEEEEvNT_6ParamsE,"ax",@progbits
	.align	128
.text._ZN7cutlass13device_kernelIN5flash11enable_sm90INS1_16FlashAttnFwdSm90INS1_25CollectiveMainloopFwdSm90ILi2EN4cute5tupleIJNS5_1CILi1EEES8_S8_EEENS6_IJNS7_ILi128EEENS7_ILi80EEENS7_ILi256EEEEEELi256ENS_10bfloat16_tEfNS_4arch4Sm90ELb0ELb0ELb1ELb0ELb0ELb0ELb0ELb1ELb1ELb0ELb0ELb0EEENS1_21CollectiveEpilogueFwdINS6_IJSA_SC_SB_EEES9_SE_SG_Li256ELb0ELb0ELb0ELb0EEENS1_29StaticPersistentTileSchedulerILb0EEEEEEEEEvNT_6ParamsE:
        .type           _ZN7cutlass13device_kernelIN5flash11enable_sm90INS1_16FlashAttnFwdSm90INS1_25CollectiveMainloopFwdSm90ILi2EN4cute5tupleIJNS5_1CILi1EEES8_S8_EEENS6_IJNS7_ILi128EEENS7_ILi80EEENS7_ILi256EEEEEELi256ENS_10bfloat16_tEfNS_4arch4Sm90ELb0ELb0ELb1ELb0ELb0ELb0ELb0ELb1ELb1ELb0ELb0ELb0EEENS1_21CollectiveEpilogueFwdINS6_IJSA_SC_SB_EEES9_SE_SG_Li256ELb0ELb0ELb0ELb0EEENS1_29StaticPersistentTileSchedulerILb0EEEEEEEEEvNT_6ParamsE,@function
        .size           _ZN7cutlass13device_kernelIN5flash11enable_sm90INS1_16FlashAttnFwdSm90INS1_25CollectiveMainloopFwdSm90ILi2EN4cute5tupleIJNS5_1CILi1EEES8_S8_EEENS6_IJNS7_ILi128EEENS7_ILi80EEENS7_ILi256EEEEEELi256ENS_10bfloat16_tEfNS_4arch4Sm90ELb0ELb0ELb1ELb0ELb0ELb0ELb0ELb1ELb1ELb0ELb0ELb0EEENS1_21CollectiveEpilogueFwdINS6_IJSA_SC_SB_EEES9_SE_SG_Li256ELb0ELb0ELb0ELb0EEENS1_29StaticPersistentTileSchedulerILb0EEEEEEEEEvNT_6ParamsE,(.L_x_10 - _ZN7cutlass13device_kernelIN5flash11enable_sm90INS1_16FlashAttnFwdSm90INS1_25CollectiveMainloopFwdSm90ILi2EN4cute5tupleIJNS5_1CILi1EEES8_S8_EEENS6_IJNS7_ILi128EEENS7_ILi80EEENS7_ILi256EEEEEELi256ENS_10bfloat16_tEfNS_4arch4Sm90ELb0ELb0ELb1ELb0ELb0ELb0ELb0ELb1ELb1ELb0ELb0ELb0EEENS1_21CollectiveEpilogueFwdINS6_IJSA_SC_SB_EEES9_SE_SG_Li256ELb0ELb0ELb0ELb0EEENS1_29StaticPersistentTileSchedulerILb0EEEEEEEEEvNT_6ParamsE)
        .other          _ZN7cutlass13device_kernelIN5flash11enable_sm90INS1_16FlashAttnFwdSm90INS1_25CollectiveMainloopFwdSm90ILi2EN4cute5tupleIJNS5_1CILi1EEES8_S8_EEENS6_IJNS7_ILi128EEENS7_ILi80EEENS7_ILi256EEEEEELi256ENS_10bfloat16_tEfNS_4arch4Sm90ELb0ELb0ELb1ELb0ELb0ELb0ELb0ELb1ELb1ELb0ELb0ELb0EEENS1_21CollectiveEpilogueFwdINS6_IJSA_SC_SB_EEES9_SE_SG_Li256ELb0ELb0ELb0ELb0EEENS1_29StaticPersistentTileSchedulerILb0EEEEEEEEEvNT_6ParamsE,@"STO_CUDA_ENTRY STV_DEFAULT"
_ZN7cutlass13device_kernelIN5flash11enable_sm90INS1_16FlashAttnFwdSm90INS1_25CollectiveMainloopFwdSm90ILi2EN4cute5tupleIJNS5_1CILi1EEES8_S8_EEENS6_IJNS7_ILi128EEENS7_ILi80EEENS7_ILi256EEEEEELi256ENS_10bfloat16_tEfNS_4arch4Sm90ELb0ELb0ELb1ELb0ELb0ELb0ELb0ELb1ELb1ELb0ELb0ELb0EEENS1_21CollectiveEpilogueFwdINS6_IJSA_SC_SB_EEES9_SE_SG_Li256ELb0ELb0ELb0ELb0EEENS1_29StaticPersistentTileSchedulerILb0EEEEEEEEEvNT_6ParamsE:
[----:B------:R-:W-:Y:S01]  /*0000*/  LDC R1, c[0x0][0x37c] ;  /* 0x0000df00ff017b82 */ /* 0x000fe20000000800 */
[----:B------:R-:W-:Y:S05]  /*0010*/  EXIT ;  /* 0x000000000000794d */ /* 0x000fea0003800000 */
.L_x_0:
[----:B------:R-:W-:-:S00]  /*0020*/  BRA `(.L_x_0) ;  /* 0xfffffffc00fc7947 */ /* 0x000fc0000383ffff */
[----:B------:R-:W-:-:S00]  /*0030*/  NOP ;  /* 0x0000000000007918 */ /* 0x000fc00000000000 */
        /* <DEDUP_REMOVED lines=12> */
.L_x_10:


//--------------------- .text._ZN7cutlass13device_kernelIN5flash11enable_sm90INS1_16FlashAttnFwdSm90INS1_25CollectiveMainloopFwdSm90ILi2EN4cute5tupleIJNS5_1CILi2EEENS7_ILi1EEES9_EEENS6_IJNS7_ILi128EEENS7_ILi80EEENS7_ILi256EEEEEELi256ENS_10bfloat16_tEfNS_4arch4Sm90ELb0ELb0ELb1ELb0ELb0ELb0ELb0ELb1ELb1ELb0ELb0ELb0EEENS1_21CollectiveEpilogueFwdINS6_IJSB_SD_SC_EEESA_SF_SH_Li256ELb0ELb0ELb0ELb0EEENS1_29StaticPersistentTileSchedulerILb0EEEEEEEEEvNT_6ParamsE --------------------------
	.section	.text._ZN7cutlass13device_kernelIN5flash11enable_sm90INS1_16FlashAttnFwdSm90INS1_25CollectiveMainloopFwdSm90ILi2EN4cute5tupleIJNS5_1CILi2EEENS7_ILi1EEES9_EEENS6_IJNS7_ILi128EEENS7_ILi80EEENS7_ILi256EEEEEELi256ENS_10bfloat16_tEfNS_4arch4Sm90ELb0ELb0ELb1ELb0ELb0ELb0ELb0ELb1ELb1ELb0ELb0ELb0EEENS1_21CollectiveEpilogueFwdINS6_IJSB_SD_SC_EEESA_SF_SH_Li256ELb0ELb0ELb0ELb0EEENS1_29StaticPersistentTileSchedulerILb0EEEEEEEEEvNT_6ParamsE,"ax",@progbits
	.align	128
.text._ZN7cutlass13device_kernelIN5flash11enable_sm90INS1_16FlashAttnFwdSm90INS1_25CollectiveMainloopFwdSm90ILi2EN4cute5tupleIJNS5_1CILi2EEENS7_ILi1EEES9_EEENS6_IJNS7_ILi128EEENS7_ILi80EEENS7_ILi256EEEEEELi256ENS_10bfloat16_tEfNS_4arch4Sm90ELb0ELb0ELb1ELb0ELb0ELb0ELb0ELb1ELb1ELb0ELb0ELb0EEENS1_21CollectiveEpilogueFwdINS6_IJSB_SD_SC_EEESA_SF_SH_Li256ELb0ELb0ELb0ELb0EEENS1_29StaticPersistentTileSchedulerILb0EEEEEEEEEvNT_6ParamsE:
        .type           _ZN7cutlass13device_kernelIN5flash11enable_sm90INS1_16FlashAttnFwdSm90INS1_25CollectiveMainloopFwdSm90ILi2EN4cute5tupleIJNS5_1CILi2EEENS7_ILi1EEES9_EEENS6_IJNS7_ILi128EEENS7_ILi80EEENS7_ILi256EEEEEELi256ENS_10bfloat16_tEfNS_4arch4Sm90ELb0ELb0ELb1ELb0ELb0ELb0ELb0ELb1ELb1ELb0ELb0ELb0EEENS1_21CollectiveEpilogueFwdINS6_IJSB_SD_SC_EEESA_SF_SH_Li256ELb0ELb0ELb0ELb0EEENS1_29StaticPersistentTileSchedulerILb0EEEEEEEEEvNT_6ParamsE,@function
        .size           _ZN7cutlass13device_kernelIN5flash11enable_sm90INS1_16FlashAttnFwdSm90INS1_25CollectiveMainloopFwdSm90ILi2EN4cute5tupleIJNS5_1CILi2EEENS7_ILi1EEES9_EEENS6_IJNS7_ILi128EEENS7_ILi80EEENS7_ILi256EEEEEELi256ENS_10bfloat16_tEfNS_4arch4Sm90ELb0ELb0ELb1ELb0ELb0ELb0ELb0ELb1ELb1ELb0ELb0ELb0EEENS1_21CollectiveEpilogueFwdINS6_IJSB_SD_SC_EEESA_SF_SH_Li256ELb0ELb0ELb0ELb0EEENS1_29StaticPersistentTileSchedulerILb0EEEEEEEEEvNT_6ParamsE,(.L_x_11 - _ZN7cutlass13device_kernelIN5flash11enable_sm90INS1_16FlashAttnFwdSm90INS1_25CollectiveMainloopFwdSm90ILi2EN4cute5tupleIJNS5_1CILi2EEENS7_ILi1EEES9_EEENS6_IJNS7_ILi128EEENS7_ILi80EEENS7_ILi256EEEEEELi256ENS_10bfloat16_tEfNS_4arch4Sm90ELb0ELb0ELb1ELb0ELb0ELb0ELb0ELb1ELb1ELb0ELb0ELb0EEENS1_21CollectiveEpilogueFwdINS6_IJSB_SD_SC_EEESA_SF_SH_Li256ELb0ELb0ELb0ELb0EEENS1_29StaticPersistentTileSchedulerILb0EEEEEEEEEvNT_6ParamsE)
        .other          _ZN7cutlass13device_kernelIN5flash11enable_sm90INS1_16FlashAttnFwdSm90INS1_25CollectiveMainloopFwdSm90ILi2EN4cute5tupleIJNS5_1CILi2EEENS7_ILi1EEES9_EEENS6_IJNS7_ILi128EEENS7_ILi80EEENS7_ILi256EEEEEELi256ENS_10bfloat16_tEfNS_4arch4Sm90ELb0ELb0ELb1ELb0ELb0ELb0ELb0ELb1ELb1ELb0ELb0ELb0EEENS1_21CollectiveEpilogueFwdINS6_IJSB_SD_SC_EEESA_SF_SH_Li256ELb0ELb0ELb0ELb0EEENS1_29StaticPersistentTileSchedulerILb0EEEEEEEEEvNT_6ParamsE,@"STO_CUDA_ENTRY STV_DEFAULT"
_ZN7cutlass13device_kernelIN5flash11enable_sm90INS1_16FlashAttnFwdSm90INS1_25CollectiveMainloopFwdSm90ILi2EN4cute5tupleIJNS5_1CILi2EEENS7_ILi1EEES9_EEENS6_IJNS7_ILi128EEENS7_ILi80EEENS7_ILi256EEEEEELi256ENS_10bfloat16_tEfNS_4arch4Sm90ELb0ELb0ELb1ELb0ELb0ELb0ELb0ELb1ELb1ELb0ELb0ELb0EEENS1_21CollectiveEpilogueFwdINS6_IJSB_SD_SC_EEESA_SF_SH_Li256ELb0ELb0ELb0ELb0EEENS1_29StaticPersistentTileSchedulerILb0EEEEEEEEEvNT_6ParamsE:
[----:B------:R-:W-:Y:S01]  /*0000*/  LDC R1, c[0x0][0x37c] ;  /* 0x0000df00ff017b82 */ /* 0x000fe20000000800 */
[----:B------:R-:W-:Y:S05]  /*0010*/  EXIT ;  /* 0x000000000000794d */ /* 0x000fea0003800000 */
.L_x_1:
        /* <DEDUP_REMOVED lines=14> */
.L_x_11:


//--------------------- .text._ZN7cutlass13device_kernelIN5flash11enable_sm90INS1_16FlashAttnFwdSm90INS1_25CollectiveMainloopFwdSm90ILi2EN4cute5tupleIJNS5_1CILi1EEES8_S8_EEENS6_IJNS7_ILi128EEENS7_ILi80EEENS7_ILi256EEEEEELi256ENS_10bfloat16_tEfNS_4arch4Sm90ELb0ELb0ELb1ELb1ELb0ELb0ELb0ELb1ELb1ELb0ELb0ELb0EEENS1_21CollectiveEpilogueFwdINS6_IJSA_SC_SB_EEES9_SE_SG_Li256ELb1ELb0ELb0ELb0EEENS1_36VarlenDynamicPersistentTileSchedulerILi128ELi80ELi256ELi32ELb0ELb0ELb1ELb0ELb1ELb1EEEEEEEEEvNT_6ParamsE --------------------------
	.section	.text._ZN7cutlass13device_kernelIN5flash11enable_sm90INS1_16FlashAttnFwdSm90INS1_25CollectiveMainloopFwdSm90ILi2EN4cute5tupleIJNS5_1CILi1EEES8_S8_EEENS6_IJNS7_ILi128EEENS7_ILi80EEENS7_ILi256EEEEEELi256ENS_10bfloat16_tEfNS_4arch4Sm90ELb0ELb0ELb1ELb1ELb0ELb0ELb0ELb1ELb1ELb0ELb0ELb0EEENS1_21CollectiveEpilogueFwdINS6_IJSA_SC_SB_EEES9_SE_SG_Li256ELb1ELb0ELb0ELb0EEENS1_36VarlenDynamicPersistentTileSchedulerILi128ELi80ELi256ELi32ELb0ELb0ELb1ELb0ELb1ELb1EEEEEEEEEvNT_6ParamsE,"ax",@progbits
	.align	128
.text._ZN7cutlass13device_kernelIN5flash11enable_sm90INS1_16FlashAttnFwdSm90INS1_25CollectiveMainloopFwdSm90ILi2EN4cute5tupleIJNS5_1CILi1EEES8_S8_EEENS6_IJNS7_ILi128EEENS7_ILi80EEENS7_ILi256EEEEEELi256ENS_10bfloat16_tEfNS_4arch4Sm90ELb0ELb0ELb1ELb1ELb0ELb0ELb0ELb1ELb1ELb0ELb0ELb0EEENS1_21CollectiveEpilogueFwdINS6_IJSA_SC_SB_EEES9_SE_SG_Li256ELb1ELb0ELb0ELb0EEENS1_36VarlenDynamicPersistentTileSchedulerILi128ELi80ELi256ELi32ELb0ELb0ELb1ELb0ELb1ELb1EEEEEEEEEvNT_6ParamsE:
        .type           _ZN7cutlass13device_kernelIN5flash11enable_sm90INS1_16FlashAttnFwdSm90INS1_25CollectiveMainloopFwdSm90ILi2EN4cute5tupleIJNS5_1CILi1EEES8_S8_EEENS6_IJNS7_ILi128EEENS7_ILi80EEENS7_ILi256EEEEEELi256ENS_10bfloat16_tEfNS_4arch4Sm90ELb0ELb0ELb1ELb1ELb0ELb0ELb0ELb1ELb1ELb0ELb0ELb0EEENS1_21CollectiveEpilogueFwdINS6_IJSA_SC_SB_EEES9_SE_SG_Li256ELb1ELb0ELb0ELb0EEENS1_36VarlenDynamicPersistentTileSchedulerILi128ELi80ELi256ELi32ELb0ELb0ELb1ELb0ELb1ELb1EEEEEEEEEvNT_6ParamsE,@function
        .size           _ZN7cutlass13device_kernelIN5flash11enable_sm90INS1_16FlashAttnFwdSm90INS1_25CollectiveMainloopFwdSm90ILi2EN4cute5tupleIJNS5_1CILi1EEES8_S8_EEENS6_IJNS7_ILi128EEENS7_ILi80EEENS7_ILi256EEEEEELi256ENS_10bfloat16_tEfNS_4arch4Sm90ELb0ELb0ELb1ELb1ELb0ELb0ELb0ELb1ELb1ELb0ELb0ELb0EEENS1_21CollectiveEpilogueFwdINS6_IJSA_SC_SB_EEES9_SE_SG_Li256ELb1ELb0ELb0ELb0EEENS1_36VarlenDynamicPersistentTileSchedulerILi128ELi80ELi256ELi32ELb0ELb0ELb1ELb0ELb1ELb1EEEEEEEEEvNT_6ParamsE,(.L_x_12 - _ZN7cutlass13device_kernelIN5flash11enable_sm90INS1_16FlashAttnFwdSm90INS1_25CollectiveMainloopFwdSm90ILi2EN4cute5tupleIJNS5_1CILi1EEES8_S8_EEENS6_IJNS7_ILi128EEENS7_ILi80EEENS7_ILi256EEEEEELi256ENS_10bfloat16_tEfNS_4arch4Sm90ELb0ELb0ELb1ELb1ELb0ELb0ELb0ELb1ELb1ELb0ELb0ELb0EEENS1_21CollectiveEpilogueFwdINS6_IJSA_SC_SB_EEES9_SE_SG_Li256ELb1ELb0ELb0ELb0EEENS1_36VarlenDynamicPersistentTileSchedulerILi128ELi80ELi256ELi32ELb0ELb0ELb1ELb0ELb1ELb1EEEEEEEEEvNT_6ParamsE)
        .other          _ZN7cutlass13device_kernelIN5flash11enable_sm90INS1_16FlashAttnFwdSm90INS1_25CollectiveMainloopFwdSm90ILi2EN4cute5tupleIJNS5_1CILi1EEES8_S8_EEENS6_IJNS7_ILi128EEENS7_ILi80EEENS7_ILi256EEEEEELi256ENS_10bfloat16_tEfNS_4arch4Sm90ELb0ELb0ELb1ELb1ELb0ELb0ELb0ELb1ELb1ELb0ELb0ELb0EEENS1_21CollectiveEpilogueFwdINS6_IJSA_SC_SB_EEES9_SE_SG_Li256ELb1ELb0ELb0ELb0EEENS1_36VarlenDynamicPersistentTileSchedulerILi128ELi80ELi256ELi32ELb0ELb0ELb1ELb0ELb1ELb1EEEEEEEEEvNT_6ParamsE,@"STO_CUDA_ENTRY STV_DEFAULT"
_ZN7cutlass13device_kernelIN5flash11enable_sm90INS1_16FlashAttnFwdSm90INS1_25CollectiveMainloopFwdSm90ILi2EN4cute5tupleIJNS5_1CILi1EEES8_S8_EEENS6_IJNS7_ILi128EEENS7_ILi80EEENS7_ILi256EEEEEELi256ENS_10bfloat16_tEfNS_4arch4Sm90ELb0ELb0ELb1ELb1ELb0ELb0ELb0ELb1ELb1ELb0ELb0ELb0EEENS1_21CollectiveEpilogueFwdINS6_IJSA_SC_SB_EEES9_SE_SG_Li256ELb1ELb0ELb0ELb0EEENS1_36VarlenDynamicPersistentTileSchedulerILi128ELi80ELi256ELi32ELb0ELb0ELb1ELb0ELb1ELb1EEEEEEEEEvNT_6ParamsE:
[----:B------:R-:W-:Y:S01]  /*0000*/  LDC R1, c[0x0][0x37c] ;  /* 0x0000df00ff017b82 */ /* 0x000fe20000000800 */
[----:B------:R-:W-:Y:S05]  /*0010*/  EXIT ;  /* 0x000000000000794d */ /* 0x000fea0003800000 */
.L_x_2:
        /* <DEDUP_REMOVED lines=14> */
.L_x_12:


//--------------------- .text._ZN7cutlass13device_kernelIN5flash11enable_sm90INS1_16FlashAttnFwdSm90INS1_25CollectiveMainloopFwdSm90ILi2EN4cute5tupleIJNS5_1CILi1EEES8_S8_EEENS6_IJNS7_ILi128EEENS7_ILi80EEENS7_ILi256EEEEEELi256ENS_10bfloat16_tEfNS_4arch4Sm90ELb0ELb0ELb1ELb1ELb0ELb1ELb0ELb1ELb1ELb0ELb0ELb0EEENS1_21CollectiveEpilogueFwdINS6_IJSA_SC_SB_EEES9_SE_SG_Li256ELb1ELb0ELb0ELb0EEENS1_36VarlenDynamicPersistentTileSchedulerILi128ELi80ELi256ELi32ELb0ELb0ELb1ELb0ELb1ELb1EEEEEEEEEvNT_6ParamsE --------------------------
	.section	.text._ZN7cutlass13device_kernelIN5flash11enable_sm90INS1_16FlashAttnFwdSm90INS1_25CollectiveMainloopFwdSm90ILi2EN4cute5tupleIJNS5_1CILi1EEES8_S8_EEENS6_IJNS7_ILi128EEENS7_ILi80EEENS7_ILi256EEEEEELi256ENS_10bfloat16_tEfNS_4arch4Sm90ELb0ELb0ELb1ELb1ELb0ELb1ELb0ELb1ELb1ELb0ELb0ELb0EEENS1_21CollectiveEpilogueFwdINS6_IJSA_SC_SB_EEES9_SE_SG_Li256ELb1ELb0ELb0ELb0EEENS1_36VarlenDynamicPersistentTileSchedulerILi128ELi80ELi256ELi32ELb0ELb0ELb1ELb0ELb1ELb1EEEEEEEEEvNT_6ParamsE,"ax",@progbits
	.align	128
.text._ZN7cutlass13device_kernelIN5flash11enable_sm90INS1_16FlashAttnFwdSm90INS1_25CollectiveMainloopFwdSm90ILi2EN4cute5tupleIJNS5_1CILi1EEES8_S8_EEENS6_IJNS7_ILi128EEENS7_ILi80EEENS7_ILi256EEEEEELi256ENS_10bfloat16_tEfNS_4arch4Sm90ELb0ELb0ELb1ELb1ELb0ELb1ELb0ELb1ELb1ELb0ELb0ELb0EEENS1_21CollectiveEpilogueFwdINS6_IJSA_SC_SB_EEES9_SE_SG_Li256ELb1ELb0ELb0ELb0EEENS1_36VarlenDynamicPersistentTileSchedulerILi128ELi80ELi256ELi32ELb0ELb0ELb1ELb0ELb1ELb1EEEEEEEEEvNT_6ParamsE:
        .type           _ZN7cutlass13device_kernelIN5flash11enable_sm90INS1_16FlashAttnFwdSm90INS1_25CollectiveMainloopFwdSm90ILi2EN4cute5tupleIJNS5_1CILi1EEES8_S8_EEENS6_IJNS7_ILi128EEENS7_ILi80EEENS7_ILi256EEEEEELi256ENS_10bfloat16_tEfNS_4arch4Sm90ELb0ELb0ELb1ELb1ELb0ELb1ELb0ELb1ELb1ELb0ELb0ELb0EEENS1_21CollectiveEpilogueFwdINS6_IJSA_SC_SB_EEES9_SE_SG_Li256ELb1ELb0ELb0ELb0EEENS1_36VarlenDynamicPersistentTileSchedulerILi128ELi80ELi256ELi32ELb0ELb0ELb1ELb0ELb1ELb1EEEEEEEEEvNT_6ParamsE,@function
        .size           _ZN7cutlass13device_kernelIN5flash11enable_sm90INS1_16FlashAttnFwdSm90INS1_25CollectiveMainloopFwdSm90ILi2EN4cute5tupleIJNS5_1CILi1EEES8_S8_EEENS6_IJNS7_ILi128EEENS7_ILi80EEENS7_ILi256EEEEEELi256ENS_10bfloat16_tEfNS_4arch4Sm90ELb0ELb0ELb1ELb1ELb0ELb1ELb0ELb1ELb1ELb0ELb0ELb0EEENS1_21CollectiveEpilogueFwdINS6_IJSA_SC_SB_EEES9_SE_SG_Li256ELb1ELb0ELb0ELb0EEENS1_36VarlenDynamicPersistentTileSchedulerILi128ELi80ELi256ELi32ELb0ELb0ELb1ELb0ELb1ELb1EEEEEEEEEvNT_6ParamsE,(.L_x_13 - _ZN7cutlass13device_kernelIN5flash11enable_sm90INS1_16FlashAttnFwdSm90INS1_25CollectiveMainloopFwdSm90ILi2EN4cute5tupleIJNS5_1CILi1EEES8_S8_EEENS6_IJNS7_ILi128EEENS7_ILi80EEENS7_ILi256EEEEEELi256ENS_10bfloat16_tEfNS_4arch4Sm90ELb0ELb0ELb1ELb1ELb0ELb1ELb0ELb1ELb1ELb0ELb0ELb0EEENS1_21CollectiveEpilogueFwdINS6_IJSA_SC_SB_EEES9_SE_SG_Li256ELb1ELb0ELb0ELb0EEENS1_36VarlenDynamicPersistentTileSchedulerILi128ELi80ELi256ELi32ELb0ELb0ELb1ELb0ELb1ELb1EEEEEEEEEvNT_6ParamsE)
        .other          _ZN7cutlass13device_kernelIN5flash11enable_sm90INS1_16FlashAttnFwdSm90INS1_25CollectiveMainloopFwdSm90ILi2EN4cute5tupleIJNS5_1CILi1EEES8_S8_EEENS6_IJNS7_ILi128EEENS7_ILi80EEENS7_ILi256EEEEEELi256ENS_10bfloat16_tEfNS_4arch4Sm90ELb0ELb0ELb1ELb1ELb0ELb1ELb0ELb1ELb1ELb0ELb0ELb0EEENS1_21CollectiveEpilogueFwdINS6_IJSA_SC_SB_EEES9_SE_SG_Li256ELb1ELb0ELb0ELb0EEENS1_36VarlenDynamicPersistentTileSchedulerILi128ELi80ELi256ELi32ELb0ELb0ELb1ELb0ELb1ELb1EEEEEEEEEvNT_6ParamsE,@"STO_CUDA_ENTRY STV_DEFAULT"
_ZN7cutlass13device_kernelIN5flash11enable_sm90INS1_16FlashAttnFwdSm90INS1_25CollectiveMainloopFwdSm90ILi2EN4cute5tupleIJNS5_1CILi1EEES8_S8_EEENS6_IJNS7_ILi128EEENS7_ILi80EEENS7_ILi256EEEEEELi256ENS_10bfloat16_tEfNS_4arch4Sm90ELb0ELb0ELb1ELb1ELb0ELb1ELb0ELb1ELb1ELb0ELb0ELb0EEENS1_21CollectiveEpilogueFwdINS6_IJSA_SC_SB_EEES9_SE_SG_Li256ELb1ELb0ELb0ELb0EEENS1_36VarlenDynamicPersistentTileSchedulerILi128ELi80ELi256ELi32ELb0ELb0ELb1ELb0ELb1ELb1EEEEEEEEEvNT_6ParamsE:
[----:B------:R-:W-:Y:S01]  /*0000*/  LDC R1, c[0x0][0x37c] ;  /* 0x0000df00ff017b82 */ /* 0x000fe20000000800 */
[----:B------:R-:W-:Y:S05]  /*0010*/  EXIT ;  /* 0x000000000000794d */ /* 0x000fea0003800000 */
.L_x_3:
        /* <DEDUP_REMOVED lines=14> */
.L_x_13:


//--------------------- .text._ZN7cutlass13device_kernelIN5flash11enable_sm90INS1_16FlashAttnFwdSm90INS1_25CollectiveMainloopFwdSm90ILi2EN4cute5tupleIJNS5_1CILi1EEES8_S8_EEENS6_IJNS7_ILi128EEENS7_ILi64EEENS7_ILi256EEEEEELi256ENS_10bfloat16_tEfNS_4arch4Sm90ELb0ELb1ELb1ELb0ELb0ELb0ELb0ELb1ELb1ELb0ELb0ELb0EEENS1_21CollectiveEpilogueFwdINS6_IJSA_SC_SB_EEES9_SE_SG_Li256ELb0ELb0ELb0ELb0EEENS1_30DynamicPersistentTileSchedulerILi256ELi32ELb0ELb0ELb1EEEEEEEEEvNT_6ParamsE --------------------------
	.section	.text._ZN7cutlass13device_kernelIN5flash11enable_sm90INS1_16FlashAttnFwdSm90INS1_25CollectiveMainloopFwdSm90ILi2EN4cute5tupleIJNS5_1CILi1EEES8_S8_EEENS6_IJNS7_ILi128EEENS7_ILi64EEENS7_ILi256EEEEEELi256ENS_10bfloat16_tEfNS_4arch4Sm90ELb0ELb1ELb1ELb0ELb0ELb0ELb0ELb1ELb1ELb0ELb0ELb0EEENS1_21CollectiveEpilogueFwdINS6_IJSA_SC_SB_EEES9_SE_SG_Li256ELb0ELb0ELb0ELb0EEENS1_30DynamicPersistentTileSchedulerILi256ELi32ELb0ELb0ELb1EEEEEEEEEvNT_6ParamsE,"ax",@progbits
	.align	128
.text._ZN7cutlass13device_kernelIN5flash11enable_sm90INS1_16FlashAttnFwdSm90INS1_25CollectiveMainloopFwdSm90ILi2EN4cute5tupleIJNS5_1CILi1EEES8_S8_EEENS6_IJNS7_ILi128EEENS7_ILi64EEENS7_ILi256EEEEEELi256ENS_10bfloat16_tEfNS_4arch4Sm90ELb0ELb1ELb1ELb0ELb0ELb0ELb0ELb1ELb1ELb0ELb0ELb0EEENS1_21CollectiveEpilogueFwdINS6_IJSA_SC_SB_EEES9_SE_SG_Li256ELb0ELb0ELb0ELb0EEENS1_30DynamicPersistentTileSchedulerILi256ELi32ELb0ELb0ELb1EEEEEEEEEvNT_6ParamsE:
        .type           _ZN7cutlass13device_kernelIN5flash11enable_sm90INS1_16FlashAttnFwdSm90INS1_25CollectiveMainloopFwdSm90ILi2EN4cute5tupleIJNS5_1CILi1EEES8_S8_EEENS6_IJNS7_ILi128EEENS7_ILi64EEENS7_ILi256EEEEEELi256ENS_10bfloat16_tEfNS_4arch4Sm90ELb0ELb1ELb1ELb0ELb0ELb0ELb0ELb1ELb1ELb0ELb0ELb0EEENS1_21CollectiveEpilogueFwdINS6_IJSA_SC_SB_EEES9_SE_SG_Li256ELb0ELb0ELb0ELb0EEENS1_30DynamicPersistentTileSchedulerILi256ELi32ELb0ELb0ELb1EEEEEEEEEvNT_6ParamsE,@function
        .size           _ZN7cutlass13device_kernelIN5flash11enable_sm90INS1_16FlashAttnFwdSm90INS1_25CollectiveMainloopFwdSm90ILi2EN4cute5tupleIJNS5_1CILi1EEES8_S8_EEENS6_IJNS7_ILi128EEENS7_ILi64EEENS7_ILi256EEEEEELi256ENS_10bfloat16_tEfNS_4arch4Sm90ELb0ELb1ELb1ELb0ELb0ELb0ELb0ELb1ELb1ELb0ELb0ELb0EEENS1_21CollectiveEpilogueFwdINS6_IJSA_SC_SB_EEES9_SE_SG_Li256ELb0ELb0ELb0ELb0EEENS1_30DynamicPersistentTileSchedulerILi256ELi32ELb0ELb0ELb1EEEEEEEEEvNT_6ParamsE,(.L_x_14 - _ZN7cutlass13device_kernelIN5flash11enable_sm90INS1_16FlashAttnFwdSm90INS1_25CollectiveMainloopFwdSm90ILi2EN4cute5tupleIJNS5_1CILi1EEES8_S8_EEENS6_IJNS7_ILi128EEENS7_ILi64EEENS7_ILi256EEEEEELi256ENS_10bfloat16_tEfNS_4arch4Sm90ELb0ELb1ELb1ELb0ELb0ELb0ELb0ELb1ELb1ELb0ELb0ELb0EEENS1_21CollectiveEpilogueFwdINS6_IJSA_SC_SB_EEES9_SE_SG_Li256ELb0ELb0ELb0ELb0EEENS1_30DynamicPersistentTileSchedulerILi256ELi32ELb0ELb0ELb1EEEEEEEEEvNT_6ParamsE)
        .other          _ZN7cutlass13device_kernelIN5flash11enable_sm90INS1_16FlashAttnFwdSm90INS1_25CollectiveMainloopFwdSm90ILi2EN4cute5tupleIJNS5_1CILi1EEES8_S8_EEENS6_IJNS7_ILi128EEENS7_ILi64EEENS7_ILi256EEEEEELi256ENS_10bfloat16_tEfNS_4arch4Sm90ELb0ELb1ELb1ELb0ELb0ELb0ELb0ELb1ELb1ELb0ELb0ELb0EEENS1_21CollectiveEpilogueFwdINS6_IJSA_SC_SB_EEES9_SE_SG_Li256ELb0ELb0ELb0ELb0EEENS1_30DynamicPersistentTileSchedulerILi256ELi32ELb0ELb0ELb1EEEEEEEEEvNT_6ParamsE,@"STO_CUDA_ENTRY STV_DEFAULT"
_ZN7cutlass13device_kernelIN5flash11enable_sm90INS1_16FlashAttnFwdSm90INS1_25CollectiveMainloopFwdSm90ILi2EN4cute5tupleIJNS5_1CILi1EEES8_S8_EEENS6_IJNS7_ILi128EEENS7_ILi64EEENS7_ILi256EEEEEELi256ENS_10bfloat16_tEfNS_4arch4Sm90ELb0ELb1ELb1ELb0ELb0ELb0ELb0ELb1ELb1ELb0ELb0ELb0EEENS1_21CollectiveEpilogueFwdINS6_IJSA_SC_SB_EEES9_SE_SG_Li256ELb0ELb0ELb0ELb0EEENS1_30DynamicPersistentTileSchedulerILi256ELi32ELb0ELb0ELb1EEEEEEEEEvNT_6ParamsE:
[----:B------:R-:W-:Y:S01]  /*0000*/  LDC R1, c[0x0][0x37c] ;  /* 0x0000df00ff017b82 */ /* 0x000fe20000000800 */
[----:B------:R-:W-:Y:S05]  /*0010*/  EXIT ;  /* 0x000000000000794d */ /* 0x000fea0003800000 */
.L_x_4:
        /* <DEDUP_REMOVED lines=14> */
.L_x_14:


//--------------------- .text._ZN7cutlass13device_kernelIN5flash11enable_sm90INS1_16FlashAttnFwdSm90INS1_25CollectiveMainloopFwdSm90ILi2EN4cute5tupleIJNS5_1CILi1EEES8_S8_EEENS6_IJNS7_ILi128EEENS7_ILi64EEENS7_ILi256EEEEEELi256ENS_10bfloat16_tEfNS_4arch4Sm90ELb0ELb1ELb1ELb1ELb0ELb0ELb0ELb1ELb1ELb0ELb0ELb0EEENS1_21CollectiveEpilogueFwdINS6_IJSA_SC_SB_EEES9_SE_SG_Li256ELb1ELb0ELb0ELb0EEENS1_36VarlenDynamicPersistentTileSchedulerILi128ELi64ELi256ELi32ELb0ELb0ELb1ELb1ELb0ELb1EEEEEEEEEvNT_6ParamsE --------------------------
	.section	.text._ZN7cutlass13device_kernelIN5flash11enable_sm90INS1_16FlashAttnFwdSm90INS1_25CollectiveMainloopFwdSm90ILi2EN4cute5tupleIJNS5_1CILi1EEES8_S8_EEENS6_IJNS7_ILi128EEENS7_ILi64EEENS7_ILi256EEEEEELi256ENS_10bfloat16_tEfNS_4arch4Sm90ELb0ELb1ELb1ELb1ELb0ELb0ELb0ELb1ELb1ELb0ELb0ELb0EEENS1_21CollectiveEpilogueFwdINS6_IJSA_SC_SB_EEES9_SE_SG_Li256ELb1ELb0ELb0ELb0EEENS1_36VarlenDynamicPersistentTileSchedulerILi128ELi64ELi256ELi32ELb0ELb0ELb1ELb1ELb0ELb1EEEEEEEEEvNT_6ParamsE,"ax",@progbits
	.align	128
.text._ZN7cutlass13device_kernelIN5flash11enable_sm90INS1_16FlashAttnFwdSm90INS1_25CollectiveMainloopFwdSm90ILi2EN4cute5tupleIJNS5_1CILi1EEES8_S8_EEENS6_IJNS7_ILi128EEENS7_ILi64EEENS7_ILi256EEEEEELi256ENS_10bfloat16_tEfNS_4arch4Sm90ELb0ELb1ELb1ELb1ELb0ELb0ELb0ELb1ELb1ELb0ELb0ELb0EEENS1_21CollectiveEpilogueFwdINS6_IJSA_SC_SB_EEES9_SE_SG_Li256ELb1ELb0ELb0ELb0EEENS1_36VarlenDynamicPersistentTileSchedulerILi128ELi64ELi256ELi32ELb0ELb0ELb1ELb1ELb0ELb1EEEEEEEEEvNT_6ParamsE:
        .type           _ZN7cutlass13device_kernelIN5flash11enable_sm90INS1_16FlashAttnFwdSm90INS1_25CollectiveMainloopFwdSm90ILi2EN4cute5tupleIJNS5_1CILi1EEES8_S8_EEENS6_IJNS7_ILi128EEENS7_ILi64EEENS7_ILi256EEEEEELi256ENS_10bfloat16_tEfNS_4arch4Sm90ELb0ELb1ELb1ELb1ELb0ELb0ELb0ELb1ELb1ELb0ELb0ELb0EEENS1_21CollectiveEpilogueFwdINS6_IJSA_SC_SB_EEES9_SE_SG_Li256ELb1ELb0ELb0ELb0EEENS1_36VarlenDynamicPersistentTileSchedulerILi128ELi64ELi256ELi32ELb0ELb0ELb1ELb1ELb0ELb1EEEEEEEEEvNT_6ParamsE,@function
        .size           _ZN7cutlass13device_kernelIN5flash11enable_sm90INS1_16FlashAttnFwdSm90INS1_25CollectiveMainloopFwdSm90ILi2EN4cute5tupleIJNS5_1CILi1EEES8_S8_EEENS6_IJNS7_ILi128EEENS7_ILi64EEENS7_ILi256EEEEEELi256ENS_10bfloat16_tEfNS_4arch4Sm90ELb0ELb1ELb1ELb1ELb0ELb0ELb0ELb1ELb1ELb0ELb0ELb0EEENS1_21CollectiveEpilogueFwdINS6_IJSA_SC_SB_EEES9_SE_SG_Li256ELb1ELb0ELb0ELb0EEENS1_36VarlenDynamicPersistentTileSchedulerILi128ELi64ELi256ELi32ELb0ELb0ELb1ELb1ELb0ELb1EEEEEEEEEvNT_6ParamsE,(.L_x_15 - _ZN7cutlass13device_kernelIN5flash11enable_sm90INS1_16FlashAttnFwdSm90INS1_25CollectiveMainloopFwdSm90ILi2EN4cute5tupleIJNS5_1CILi1EEES8_S8_EEENS6_IJNS7_ILi128EEENS7_ILi64EEENS7_ILi256EEEEEELi256ENS_10bfloat16_tEfNS_4arch4Sm90ELb0ELb1ELb1ELb1ELb0ELb0ELb0ELb1ELb1ELb0ELb0ELb0EEENS1_21CollectiveEpilogueFwdINS6_IJSA_SC_SB_EEES9_SE_SG_Li256ELb1ELb0ELb0ELb0EEENS1_36VarlenDynamicPersistentTileSchedulerILi128ELi64ELi256ELi32ELb0ELb0ELb1ELb1ELb0ELb1EEEEEEEEEvNT_6ParamsE)
        .other          _ZN7cutlass13device_kernelIN5flash11enable_sm90INS1_16FlashAttnFwdSm90INS1_25CollectiveMainloopFwdSm90ILi2EN4cute5tupleIJNS5_1CILi1EEES8_S8_EEENS6_IJNS7_ILi128EEENS7_ILi64EEENS7_ILi256EEEEEELi256ENS_10bfloat16_tEfNS_4arch4Sm90ELb0ELb1ELb1ELb1ELb0ELb0ELb0ELb1ELb1ELb0ELb0ELb0EEENS1_21CollectiveEpilogueFwdINS6_IJSA_SC_SB_EEES9_SE_SG_Li256ELb1ELb0ELb0ELb0EEENS1_36VarlenDynamicPersistentTileSchedulerILi128ELi64ELi256ELi32ELb0ELb0ELb1ELb1ELb0ELb1EEEEEEEEEvNT_6ParamsE,@"STO_CUDA_ENTRY STV_DEFAULT"
_ZN7cutlass13device_kernelIN5flash11enable_sm90INS1_16FlashAttnFwdSm90INS1_25CollectiveMainloopFwdSm90ILi2EN4cute5tupleIJNS5_1CILi1EEES8_S8_EEENS6_IJNS7_ILi128EEENS7_ILi64EEENS7_ILi256EEEEEELi256ENS_10bfloat16_tEfNS_4arch4Sm90ELb0ELb1ELb1ELb1ELb0ELb0ELb0ELb1ELb1ELb0ELb0ELb0EEENS1_21CollectiveEpilogueFwdINS6_IJSA_SC_SB_EEES9_SE_SG_Li256ELb1ELb0ELb0ELb0EEENS1_36VarlenDynamicPersistentTileSchedulerILi128ELi64ELi256ELi32ELb0ELb0ELb1ELb1ELb0ELb1EEEEEEEEEvNT_6ParamsE:
[----:B------:R-:W-:Y:S01]  /*0000*/  LDC R1, c[0x0][0x37c] ;  /* 0x0000df00ff017b82 */ /* 0x000fe20000000800 */
[----:B------:R-:W-:Y:S05]  /*0010*/  EXIT ;  /* 0x000000000000794d */ /* 0x000fea0003800000 */
.L_x_5:
        /* <DEDUP_REMOVED lines=14> */
.L_x_15:


//--------------------- .text._ZN7cutlass13device_kernelIN5flash11enable_sm90INS1_16FlashAttnFwdSm90INS1_25CollectiveMainloopFwdSm90ILi2EN4cute5tupleIJNS5_1CILi1EEES8_S8_EEENS6_IJNS7_ILi128EEENS7_ILi64EEENS7_ILi256EEEEEELi256ENS_10bfloat16_tEfNS_4arch4Sm90ELb0ELb1ELb1ELb1ELb0ELb1ELb0ELb1ELb1ELb0ELb0ELb0EEENS1_21CollectiveEpilogueFwdINS6_IJSA_SC_SB_EEES9_SE_SG_Li256ELb1ELb0ELb0ELb0EEENS1_36VarlenDynamicPersistentTileSchedulerILi128ELi64ELi256ELi32ELb0ELb0ELb1ELb1ELb0ELb1EEEEEEEEEvNT_6ParamsE --------------------------
	.section	.text._ZN7cutlass13device_kernelIN5flash11enable_sm90INS1_16FlashAttnFwdSm90INS1_25CollectiveMainloopFwdSm90ILi2EN4cute5tupleIJNS5_1CILi1EEES8_S8_EEENS6_IJNS7_ILi128EEENS7_ILi64EEENS7_ILi256EEEEEELi256ENS_10bfloat16_tEfNS_4arch4Sm90ELb0ELb1ELb1ELb1ELb0ELb1ELb0ELb1ELb1ELb0ELb0ELb0EEENS1_21CollectiveEpilogueFwdINS6_IJSA_SC_SB_EEES9_SE_SG_Li256ELb1ELb0ELb0ELb0EEENS1_36VarlenDynamicPersistentTileSchedulerILi128ELi64ELi256ELi32ELb0ELb0ELb1ELb1ELb0ELb1EEEEEEEEEvNT_6ParamsE,"ax",@progbits
	.align	128
.text._ZN7cutlass13device_kernelIN5flash11enable_sm90INS1_16FlashAttnFwdSm90INS1_25CollectiveMainloopFwdSm90ILi2EN4cute5tupleIJNS5_1CILi1EEES8_S8_EEENS6_IJNS7_ILi128EEENS7_ILi64EEENS7_ILi256EEEEEELi256ENS_10bfloat16_tEfNS_4arch4Sm90ELb0ELb1ELb1ELb1ELb0ELb1ELb0ELb1ELb1ELb0ELb0ELb0EEENS1_21CollectiveEpilogueFwdINS6_IJSA_SC_SB_EEES9_SE_SG_Li256ELb1ELb0ELb0ELb0EEENS1_36VarlenDynamicPersistentTileSchedulerILi128ELi64ELi256ELi32ELb0ELb0ELb1ELb1ELb0ELb1EEEEEEEEEvNT_6ParamsE:
        .type           _ZN7cutlass13device_kernelIN5flash11enable_sm90INS1_16FlashAttnFwdSm90INS1_25CollectiveMainloopFwdSm90ILi2EN4cute5tupleIJNS5_1CILi1EEES8_S8_EEENS6_IJNS7_ILi128EEENS7_ILi64EEENS7_ILi256EEEEEELi256ENS_10bfloat16_tEfNS_4arch4Sm90ELb0ELb1ELb1ELb1ELb0ELb1ELb0ELb1ELb1ELb0ELb0ELb0EEENS1_21CollectiveEpilogueFwdINS6_IJSA_SC_SB_EEES9_SE_SG_Li256ELb1ELb0ELb0ELb0EEENS1_36VarlenDynamicPersistentTileSchedulerILi128ELi64ELi256ELi32ELb0ELb0ELb1ELb1ELb0ELb1EEEEEEEEEvNT_6ParamsE,@function
        .size           _ZN7cutlass13device_kernelIN5flash11enable_sm90INS1_16FlashAttnFwdSm90INS1_25CollectiveMainloopFwdSm90ILi2EN4cute5tupleIJNS5_1CILi1EEES8_S8_EEENS6_IJNS7_ILi128EEENS7_ILi64EEENS7_ILi256EEEEEELi256ENS_10bfloat16_tEfNS_4arch4Sm90ELb0ELb1ELb1ELb1ELb0ELb1ELb0ELb1ELb1ELb0ELb0ELb0EEENS1_21CollectiveEpilogueFwdINS6_IJSA_SC_SB_EEES9_SE_SG_Li256ELb1ELb0ELb0ELb0EEENS1_36VarlenDynamicPersistentTileSchedulerILi128ELi64ELi256ELi32ELb0ELb0ELb1ELb1ELb0ELb1EEEEEEEEEvNT_6ParamsE,(.L_x_16 - _ZN7cutlass13device_kernelIN5flash11enable_sm90INS1_16FlashAttnFwdSm90INS1_25CollectiveMainloopFwdSm90ILi2EN4cute5tupleIJNS5_1CILi1EEES8_S8_EEENS6_IJNS7_ILi128EEENS7_ILi64EEENS7_ILi256EEEEEELi256ENS_10bfloat16_tEfNS_4arch4Sm90ELb0ELb1ELb1ELb1ELb0ELb1ELb0ELb1ELb1ELb0ELb0ELb0EEENS1_21CollectiveEpilogueFwdINS6_IJSA_SC_SB_EEES9_SE_SG_Li256ELb1ELb0ELb0ELb0EEENS1_36VarlenDynamicPersistentTileSchedulerILi128ELi64ELi256ELi32ELb0ELb0ELb1ELb1ELb0ELb1EEEEEEEEEvNT_6ParamsE)
        .other          _ZN7cutlass13device_kernelIN5flash11enable_sm90INS1_16FlashAttnFwdSm90INS1_25CollectiveMainloopFwdSm90ILi2EN4cute5tupleIJNS5_1CILi1EEES8_S8_EEENS6_IJNS7_ILi128EEENS7_ILi64EEENS7_ILi256EEEEEELi256ENS_10bfloat16_tEfNS_4arch4Sm90ELb0ELb1ELb1ELb1ELb0ELb1ELb0ELb1ELb1ELb0ELb0ELb0EEENS1_21CollectiveEpilogueFwdINS6_IJSA_SC_SB_EEES9_SE_SG_Li256ELb1ELb0ELb0ELb0EEENS1_36VarlenDynamicPersistentTileSchedulerILi128ELi64ELi256ELi32ELb0ELb0ELb1ELb1ELb0ELb1EEEEEEEEEvNT_6ParamsE,@"STO_CUDA_ENTRY STV_DEFAULT"
_ZN7cutlass13device_kernelIN5flash11enable_sm90INS1_16FlashAttnFwdSm90INS1_25CollectiveMainloopFwdSm90ILi2EN4cute5tupleIJNS5_1CILi1EEES8_S8_EEENS6_IJNS7_ILi128EEENS7_ILi64EEENS7_ILi256EEEEEELi256ENS_10bfloat16_tEfNS_4arch4Sm90ELb0ELb1ELb1ELb1ELb0ELb1ELb0ELb1ELb1ELb0ELb0ELb0EEENS1_21CollectiveEpilogueFwdINS6_IJSA_SC_SB_EEES9_SE_SG_Li256ELb1ELb0ELb0ELb0EEENS1_36VarlenDynamicPersistentTileSchedulerILi128ELi64ELi256ELi32ELb0ELb0ELb1ELb1ELb0ELb1EEEEEEEEEvNT_6ParamsE:
[----:B------:R-:W-:Y:S01]  /*0000*/  LDC R1, c[0x0][0x37c] ;  /* 0x0000df00ff017b82 */ /* 0x000fe20000000800 */
[----:B------:R-:W-:Y:S05]  /*0010*/  EXIT ;  /* 0x000000000000794d */ /* 0x000fea0003800000 */
.L_x_6:
        /* <DEDUP_REMOVED lines=14> */
.L_x_16:


//--------------------- .text._ZN7cutlass13device_kernelIN5flash11enable_sm90INS1_16FlashAttnFwdSm90INS1_25CollectiveMainloopFwdSm90ILi2EN4cute5tupleIJNS5_1CILi1EEES8_S8_EEENS6_IJNS7_ILi128EEENS7_ILi80EEENS7_ILi256EEEEEELi256ENS_10bfloat16_tEfNS_4arch4Sm90ELb1ELb0ELb1ELb0ELb0ELb0ELb0ELb1ELb1ELb0ELb0ELb0EEENS1_21CollectiveEpilogueFwdINS6_IJSA_SC_SB_EEES9_SE_SG_Li256ELb0ELb0ELb0ELb0EEENS1_30DynamicPersistentTileSchedulerILi256ELi32ELb0ELb0ELb1EEEEEEEEEvNT_6ParamsE --------------------------
	.section	.text._ZN7cutlass13device_kernelIN5flash11enable_sm90INS1_16FlashAttnFwdSm90INS1_25CollectiveMainloopFwdSm90ILi2EN4cute5tupleIJNS5_1CILi1EEES8_S8_EEENS6_IJNS7_ILi128EEENS7_ILi80EEENS7_ILi256EEEEEELi256ENS_10bfloat16_tEfNS_4arch4Sm90ELb1ELb0ELb1ELb0ELb0ELb0ELb0ELb1ELb1ELb0ELb0ELb0EEENS1_21CollectiveEpilogueFwdINS6_IJSA_SC_SB_EEES9_SE_SG_Li256ELb0ELb0ELb0ELb0EEENS1_30DynamicPersistentTileSchedulerILi256ELi32ELb0ELb0ELb1EEEEEEEEEvNT_6ParamsE,"ax",@progbits
	.align	128
.text._ZN7cutlass13device_kernelIN5flash11enable_sm90INS1_16FlashAttnFwdSm90INS1_25CollectiveMainloopFwdSm90ILi2EN4cute5tupleIJNS5_1CILi1EEES8_S8_EEENS6_IJNS7_ILi128EEENS7_ILi80EEENS7_ILi256EEEEEELi256ENS_10bfloat16_tEfNS_4arch4Sm90ELb1ELb0ELb1ELb0ELb0ELb0ELb0ELb1ELb1ELb0ELb0ELb0EEENS1_21CollectiveEpilogueFwdINS6_IJSA_SC_SB_EEES9_SE_SG_Li256ELb0ELb0ELb0ELb0EEENS1_30DynamicPersistentTileSchedulerILi256ELi32ELb0ELb0ELb1EEEEEEEEEvNT_6ParamsE:
        .type           _ZN7cutlass13device_kernelIN5flash11enable_sm90INS1_16FlashAttnFwdSm90INS1_25CollectiveMainloopFwdSm90ILi2EN4cute5tupleIJNS5_1CILi1EEES8_S8_EEENS6_IJNS7_ILi128EEENS7_ILi80EEENS7_ILi256EEEEEELi256ENS_10bfloat16_tEfNS_4arch4Sm90ELb1ELb0ELb1ELb0ELb0ELb0ELb0ELb1ELb1ELb0ELb0ELb0EEENS1_21CollectiveEpilogueFwdINS6_IJSA_SC_SB_EEES9_SE_SG_Li256ELb0ELb0ELb0ELb0EEENS1_30DynamicPersistentTileSchedulerILi256ELi32ELb0ELb0ELb1EEEEEEEEEvNT_6ParamsE,@function
        .size           _ZN7cutlass13device_kernelIN5flash11enable_sm90INS1_16FlashAttnFwdSm90INS1_25CollectiveMainloopFwdSm90ILi2EN4cute5tupleIJNS5_1CILi1EEES8_S8_EEENS6_IJNS7_ILi128EEENS7_ILi80EEENS7_ILi256EEEEEELi256ENS_10bfloat16_tEfNS_4arch4Sm90ELb1ELb0ELb1ELb0ELb0ELb0ELb0ELb1ELb1ELb0ELb0ELb0EEENS1_21CollectiveEpilogueFwdINS6_IJSA_SC_SB_EEES9_SE_SG_Li256ELb0ELb0ELb0ELb0EEENS1_30DynamicPersistentTileSchedulerILi256ELi32ELb0ELb0ELb1EEEEEEEEEvNT_6ParamsE,(.L_x_17 - _ZN7cutlass13device_kernelIN5flash11enable_sm90INS1_16FlashAttnFwdSm90INS1_25CollectiveMainloopFwdSm90ILi2EN4cute5tupleIJNS5_1CILi1EEES8_S8_EEENS6_IJNS7_ILi128EEENS7_ILi80EEENS7_ILi256EEEEEELi256ENS_10bfloat16_tEfNS_4arch4Sm90ELb1ELb0ELb1ELb0ELb0ELb0ELb0ELb1ELb1ELb0ELb0ELb0EEENS1_21CollectiveEpilogueFwdINS6_IJSA_SC_SB_EEES9_SE_SG_Li256ELb0ELb0ELb0ELb0EEENS1_30DynamicPersistentTileSchedulerILi256ELi32ELb0ELb0ELb1EEEEEEEEEvNT_6ParamsE)
        .other          _ZN7cutlass13device_kernelIN5flash11enable_sm90INS1_16FlashAttnFwdSm90INS1_25CollectiveMainloopFwdSm90ILi2EN4cute5tupleIJNS5_1CILi1EEES8_S8_EEENS6_IJNS7_ILi128EEENS7_ILi80EEENS7_ILi256EEEEEELi256ENS_10bfloat16_tEfNS_4arch4Sm90ELb1ELb0ELb1ELb0ELb0ELb0ELb0ELb1ELb1ELb0ELb0ELb0EEENS1_21CollectiveEpilogueFwdINS6_IJSA_SC_SB_EEES9_SE_SG_Li256ELb0ELb0ELb0ELb0EEENS1_30DynamicPersistentTileSchedulerILi256ELi32ELb0ELb0ELb1EEEEEEEEEvNT_6ParamsE,@"STO_CUDA_ENTRY STV_DEFAULT"
_ZN7cutlass13device_kernelIN5flash11enable_sm90INS1_16FlashAttnFwdSm90INS1_25CollectiveMainloopFwdSm90ILi2EN4cute5tupleIJNS5_1CILi1EEES8_S8_EEENS6_IJNS7_ILi128EEENS7_ILi80EEENS7_ILi256EEEEEELi256ENS_10bfloat16_tEfNS_4arch4Sm90ELb1ELb0ELb1ELb0ELb0ELb0ELb0ELb1ELb1ELb0ELb0ELb0EEENS1_21CollectiveEpilogueFwdINS6_IJSA_SC_SB_EEES9_SE_SG_Li256ELb0ELb0ELb0ELb0EEENS1_30DynamicPersistentTileSchedulerILi256ELi32ELb0ELb0ELb1EEEEEEEEEvNT_6ParamsE:
[----:B------:R-:W-:Y:S01]  /*0000*/  LDC R1, c[0x0][0x37c] ;  /* 0x0000df00ff017b82 */ /* 0x000fe20000000800 */
[----:B------:R-:W-:Y:S05]  /*0010*/  EXIT ;  /* 0x000000000000794d */ /* 0x000fea0003800000 */
.L_x_7:
        /* <DEDUP_REMOVED lines=14> */
.L_x_17:


//--------------------- .text._ZN7cutlass13device_kernelIN5flash11enable_sm90INS1_16FlashAttnFwdSm90INS1_25CollectiveMainloopFwdSm90ILi2EN4cute5tupleIJNS5_1CILi1EEES8_S8_EEENS6_IJNS7_ILi128EEENS7_ILi80EEENS7_ILi256EEEEEELi256ENS_10bfloat16_tEfNS_4arch4Sm90ELb1ELb0ELb1ELb1ELb0ELb0ELb0ELb1ELb1ELb0ELb0ELb0EEENS1_21CollectiveEpilogueFwdINS6_IJSA_SC_SB_EEES9_SE_SG_Li256ELb1ELb0ELb0ELb0EEENS1_36VarlenDynamicPersistentTileSchedulerILi128ELi80ELi256ELi32ELb0ELb0ELb1ELb1ELb1ELb1EEEEEEEEEvNT_6ParamsE --------------------------
	.section	.text._ZN7cutlass13device_kernelIN5flash11enable_sm90INS1_16FlashAttnFwdSm90INS1_25CollectiveMainloopFwdSm90ILi2EN4cute5tupleIJNS5_1CILi1EEES8_S8_EEENS6_IJNS7_ILi128EEENS7_ILi80EEENS7_ILi256EEEEEELi256ENS_10bfloat16_tEfNS_4arch4Sm90ELb1ELb0ELb1ELb1ELb0ELb0ELb0ELb1ELb1ELb0ELb0ELb0EEENS1_21CollectiveEpilogueFwdINS6_IJSA_SC_SB_EEES9_SE_SG_Li256ELb1ELb0ELb0ELb0EEENS1_36VarlenDynamicPersistentTileSchedulerILi128ELi80ELi256ELi32ELb0ELb0ELb1ELb1ELb1ELb1EEEEEEEEEvNT_6ParamsE,"ax",@progbits
	.align	128
.text._ZN7cutlass13device_kernelIN5flash11enable_sm90INS1_16FlashAttnFwdSm90INS1_25CollectiveMainloopFwdSm90ILi2EN4cute5tupleIJNS5_1CILi1EEES8_S8_EEENS6_IJNS7_ILi128EEENS7_ILi80EEENS7_ILi256EEEEEELi256ENS_10bfloat16_tEfNS_4arch4Sm90ELb1ELb0ELb1ELb1ELb0ELb0ELb0ELb1ELb1ELb0ELb0ELb0EEENS1_21CollectiveEpilogueFwdINS6_IJSA_SC_SB_EEES9_SE_SG_Li256ELb1ELb0ELb0ELb0EEENS1_36VarlenDynamicPersistentTileSchedulerILi128ELi80ELi256ELi32ELb0ELb0ELb1ELb1ELb1ELb1EEEEEEEEEvNT_6ParamsE:
        .type           _ZN7cutlass13device_kernelIN5flash11enable_sm90INS1_16FlashAttnFwdSm90INS1_25CollectiveMainloopFwdSm90ILi2EN4cute5tupleIJNS5_1CILi1EEES8_S8_EEENS6_IJNS7_ILi128EEENS7_ILi80EEENS7_ILi256EEEEEELi256ENS_10bfloat16_tEfNS_4arch4Sm90ELb1ELb0ELb1ELb1ELb0ELb0ELb0ELb1ELb1ELb0ELb0ELb0EEENS1_21CollectiveEpilogueFwdINS6_IJSA_SC_SB_EEES9_SE_SG_Li256ELb1ELb0ELb0ELb0EEENS1_36VarlenDynamicPersistentTileSchedulerILi128ELi80ELi256ELi32ELb0ELb0ELb1ELb1ELb1ELb1EEEEEEEEEvNT_6ParamsE,@function
        .size           _ZN7cutlass13device_kernelIN5flash11enable_sm90INS1_16FlashAttnFwdSm90INS1_25CollectiveMainloopFwdSm90ILi2EN4cute5tupleIJNS5_1CILi1EEES8_S8_EEENS6_IJNS7_ILi128EEENS7_ILi80EEENS7_ILi256EEEEEELi256ENS_10bfloat16_tEfNS_4arch4Sm90ELb1ELb0ELb1ELb1ELb0ELb0ELb0ELb1ELb1ELb0ELb0ELb0EEENS1_21CollectiveEpilogueFwdINS6_IJSA_SC_SB_EEES9_SE_SG_Li256ELb1ELb0ELb0ELb0EEENS1_36VarlenDynamicPersistentTileSchedulerILi128ELi80ELi256ELi32ELb0ELb0ELb1ELb1ELb1ELb1EEEEEEEEEvNT_6ParamsE,(.L_x_18 - _ZN7cutlass13device_kernelIN5flash11enable_sm90INS1_16FlashAttnFwdSm90INS1_25CollectiveMainloopFwdSm90ILi2EN4cute5tupleIJNS5_1CILi1EEES8_S8_EEENS6_IJNS7_ILi128EEENS7_ILi80EEENS7_ILi256EEEEEELi256ENS_10bfloat16_tEfNS_4arch4Sm90ELb1ELb0ELb1ELb1ELb0ELb0ELb0ELb1ELb1ELb0ELb0ELb0EEENS1_21CollectiveEpilogueFwdINS6_IJSA_SC_SB_EEES9_SE_SG_Li256ELb1ELb0ELb0ELb0EEENS1_36VarlenDynamicPersistentTileSchedulerILi128ELi80ELi256ELi32ELb0ELb0ELb1ELb1ELb1ELb1EEEEEEEEEvNT_6ParamsE)
        .other          _ZN7cutlass13device_kernelIN5flash11enable_sm90INS1_16FlashAttnFwdSm90INS1_25CollectiveMainloopFwdSm90ILi2EN4cute5tupleIJNS5_1CILi1EEES8_S8_EEENS6_IJNS7_ILi128EEENS7_ILi80EEENS7_ILi256EEEEEELi256ENS_10bfloat16_tEfNS_4arch4Sm90ELb1ELb0ELb1ELb1ELb0ELb0ELb0ELb1ELb1ELb0ELb0ELb0EEENS1_21CollectiveEpilogueFwdINS6_IJSA_SC_SB_EEES9_SE_SG_Li256ELb1ELb0ELb0ELb0EEENS1_36VarlenDynamicPersistentTileSchedulerILi128ELi80ELi256ELi32ELb0ELb0ELb1ELb1ELb1ELb1EEEEEEEEEvNT_6ParamsE,@"STO_CUDA_ENTRY STV_DEFAULT"
_ZN7cutlass13device_kernelIN5flash11enable_sm90INS1_16FlashAttnFwdSm90INS1_25CollectiveMainloopFwdSm90ILi2EN4cute5tupleIJNS5_1CILi1EEES8_S8_EEENS6_IJNS7_ILi128EEENS7_ILi80EEENS7_ILi256EEEEEELi256ENS_10bfloat16_tEfNS_4arch4Sm90ELb1ELb0ELb1ELb1ELb0ELb0ELb0ELb1ELb1ELb0ELb0ELb0EEENS1_21CollectiveEpilogueFwdINS6_IJSA_SC_SB_EEES9_SE_SG_Li256ELb1ELb0ELb0ELb0EEENS1_36VarlenDynamicPersistentTileSchedulerILi128ELi80ELi256ELi32ELb0ELb0ELb1ELb1ELb1ELb1EEEEEEEEEvNT_6ParamsE:
[----:B------:R-:W-:Y:S01]  /*0000*/  LDC R1, c[0x0][0x37c] ;  /* 0x0000df00ff017b82 */ /* 0x000fe20000000800 */
[----:B------:R-:W-:Y:S05]  /*0010*/  EXIT ;  /* 0x000000000000794d */ /* 0x000fea0003800000 */
.L_x_8:
        /* <DEDUP_REMOVED lines=14> */
.L_x_18:


//--------------------- .text._ZN7cutlass13device_kernelIN5flash11enable_sm90INS1_16FlashAttnFwdSm90INS1_25CollectiveMainloopFwdSm90ILi2EN4cute5tupleIJNS5_1CILi1EEES8_S8_EEENS6_IJNS7_ILi128EEENS7_ILi80EEENS7_ILi256EEEEEELi256ENS_10bfloat16_tEfNS_4arch4Sm90ELb1ELb0ELb1ELb1ELb0ELb1ELb0ELb1ELb1ELb0ELb0ELb0EEENS1_21CollectiveEpilogueFwdINS6_IJSA_SC_SB_EEES9_SE_SG_Li256ELb1ELb0ELb0ELb0EEENS1_36VarlenDynamicPersistentTileSchedulerILi128ELi80ELi256ELi32ELb0ELb0ELb1ELb1ELb1ELb1EEEEEEEEEvNT_6ParamsE --------------------------
	.section	.text._ZN7cutlass13device_kernelIN5flash11enable_sm90INS1_16FlashAttnFwdSm90INS1_25CollectiveMainloopFwdSm90ILi2EN4cute5tupleIJNS5_1CILi1EEES8_S8_EEENS6_IJNS7_ILi128EEENS7_ILi80EEENS7_ILi256EEEEEELi256ENS_10bfloat16_tEfNS_4arch4Sm90ELb1ELb0ELb1ELb1ELb0ELb1ELb0ELb1ELb1ELb0ELb0ELb0EEENS1_21CollectiveEpilogueFwdINS6_IJSA_SC_SB_EEES9_SE_SG_Li256ELb1ELb0ELb0ELb0EEENS1_36VarlenDynamicPersistentTileSchedulerILi128ELi80ELi256ELi32ELb0ELb0ELb1ELb1ELb1ELb1EEEEEEEEEvNT_6ParamsE,"ax",@progbits
	.align	128
.text._ZN7cutlass13device_kernelIN5flash11enable_sm90INS1_16FlashAttnFwdSm90INS1_25CollectiveMainloopFwdSm90ILi2EN4cute5tupleIJNS5_1CILi1EEES8_S8_EEENS6_IJNS7_ILi128EEENS7_ILi80EEENS7_ILi256EEEEEELi256ENS_10bfloat16_tEfNS_4arch4Sm90ELb1ELb0ELb1ELb1ELb0ELb1ELb0ELb1ELb1ELb0ELb0ELb0EEENS1_21CollectiveEpilogueFwdINS6_IJSA_SC_SB_EEES9_SE_SG_Li256ELb1ELb0ELb0ELb0EEENS1_36VarlenDynamicPersistentTileSchedulerILi128ELi80ELi256ELi32ELb0ELb0ELb1ELb1ELb1ELb1EEEEEEEEEvNT_6ParamsE:
        .type           _ZN7cutlass13device_kernelIN5flash11enable_sm90INS1_16FlashAttnFwdSm90INS1_25CollectiveMainloopFwdSm90ILi2EN4cute5tupleIJNS5_1CILi1EEES8_S8_EEENS6_IJNS7_ILi128EEENS7_ILi80EEENS7_ILi256EEEEEELi256ENS_10bfloat16_tEfNS_4arch4Sm90ELb1ELb0ELb1ELb1ELb0ELb1ELb0ELb1ELb1ELb0ELb0ELb0EEENS1_21CollectiveEpilogueFwdINS6_IJSA_SC_SB_EEES9_SE_SG_Li256ELb1ELb0ELb0ELb0EEENS1_36VarlenDynamicPersistentTileSchedulerILi128ELi80ELi256ELi32ELb0ELb0ELb1ELb1ELb1ELb1EEEEEEEEEvNT_6ParamsE,@function
        .size           _ZN7cutlass13device_kernelIN5flash11enable_sm90INS1_16FlashAttnFwdSm90INS1_25CollectiveMainloopFwdSm90ILi2EN4cute5tupleIJNS5_1CILi1EEES8_S8_EEENS6_IJNS7_ILi128EEENS7_ILi80EEENS7_ILi256EEEEEELi256ENS_10bfloat16_tEfNS_4arch4Sm90ELb1ELb0ELb1ELb1ELb0ELb1ELb0ELb1ELb1ELb0ELb0ELb0EEENS1_21CollectiveEpilogueFwdINS6_IJSA_SC_SB_EEES9_SE_SG_Li256ELb1ELb0ELb0ELb0EEENS1_36VarlenDynamicPersistentTileSchedulerILi128ELi80ELi256ELi32ELb0ELb0ELb1ELb1ELb1ELb1EEEEEEEEEvNT_6ParamsE,(.L_x_19 - _ZN7cutlass13device_kernelIN5flash11enable_sm90INS1_16FlashAttnFwdSm90INS1_25CollectiveMainloopFwdSm90ILi2EN4cute5tupleIJNS5_1CILi1EEES8_S8_EEENS6_IJNS7_ILi128EEENS7_ILi80EEENS7_ILi256EEEEEELi256ENS_10bfloat16_tEfNS_4arch4Sm90ELb1ELb0ELb1ELb1ELb0ELb1ELb0ELb1ELb1ELb0ELb0ELb0EEENS1_21CollectiveEpilogueFwdINS6_IJSA_SC_SB_EEES9_SE_SG_Li256ELb1ELb0ELb0ELb0EEENS1_36VarlenDynamicPersistentTileSchedulerILi128ELi80ELi256ELi32ELb0ELb0ELb1ELb1ELb1ELb1EEEEEEEEEvNT_6ParamsE)
        .other          _ZN7cutlass13device_kernelIN5flash11enable_sm90INS1_16FlashAttnFwdSm90INS1_25CollectiveMainloopFwdSm90ILi2EN4cute5tupleIJNS5_1CILi1EEES8_S8_EEENS6_IJNS7_ILi128EEENS7_ILi80EEENS7_ILi256EEEEEELi256ENS_10bfloat16_tEfNS_4arch4Sm90ELb1ELb0ELb1ELb1ELb0ELb1ELb0ELb1ELb1ELb0ELb0ELb0EEENS1_21CollectiveEpilogueFwdINS6_IJSA_SC_SB_EEES9_SE_SG_Li256ELb1ELb0ELb0ELb0EEENS1_36VarlenDynamicPersistentTileSchedulerILi128ELi80ELi256ELi32ELb0ELb0ELb1ELb1ELb1ELb1EEEEEEEEEvNT_6ParamsE,@"STO_CUDA_ENTRY STV_DEFAULT"
_ZN7cutlass13device_kernelIN5flash11enable_sm90INS1_16FlashAttnFwdSm90INS1_25CollectiveMainloopFwdSm90ILi2EN4cute5tupleIJNS5_1CILi1EEES8_S8_EEENS6_IJNS7_ILi128EEENS7_ILi80EEENS7_ILi256EEEEEELi256ENS_10bfloat16_tEfNS_4arch4Sm90ELb1ELb0ELb1ELb1ELb0ELb1ELb0ELb1ELb1ELb0ELb0ELb0EEENS1_21CollectiveEpilogueFwdINS6_IJSA_SC_SB_EEES9_SE_SG_Li256ELb1ELb0ELb0ELb0EEENS1_36VarlenDynamicPersistentTileSchedulerILi128ELi80ELi256ELi32ELb0ELb0ELb1ELb1ELb1ELb1EEEEEEEEEvNT_6ParamsE:
[----:B------:R-:W-:Y:S01]  /*0000*/  LDC R1, c[0x0][0x37c] ;  /* 0x0000df00ff017b82 */ /* 0x000fe20000000800 */
[----:B------:R-:W-:Y:S05]  /*0010*/  EXIT ;  /* 0x000000000000794d */ /* 0x000fea0003800000 */
.L_x_9:
        /* <DEDUP_REMOVED lines=14> */
.L_x_19:


//--------------------- .nv.shared.reserved.0     --------------------------
	.section	.nv.shared.reserved.0,"aw",@nobits
	.weak		__nv_reservedSMEM_offset_0_alias
	.size		__nv_reservedSMEM_offset_0_alias, 0, 64
	.other		__nv_reservedSMEM_offset_0_alias,@"STO_CUDA_RESERVED_SHARED STV_DEFAULT"
__nv_reservedSMEM_offset_0_alias:
	.zero		0
	.zero		64


//--------------------- .nv.global                --------------------------
	.section	.nv.global,"aw",@nobits
.nv.global:
	.type		_ZN74_INTERNAL_cb4ef094_38_flash_fwd_hdim256_bf16_softcap_sm90_cu_bdbb69e5_36904cute1_E,@object
	.size		_ZN74_INTERNAL_cb4ef094_38_flash_fwd_hdim256_bf16_softcap_sm90_cu_bdbb69e5_36904cute1_E,(_ZN74_INTERNAL_cb4ef094_38_flash_fwd_hdim256_bf16_softcap_sm90_cu_bdbb69e5_36904cuda3std3__45__cpo6cbeginE - _ZN74_INTERNAL_cb4ef094_38_flash_fwd_hdim256_bf16_softcap_sm90_cu_bdbb69e5_36904cute1_E)
_ZN74_INTERNAL_cb4ef094_38_flash_fwd_hdim256_bf16_softcap_sm90_cu_bdbb69e5_36904cute1_E:
	.zero		1
	.type		_ZN74_INTERNAL_cb4ef094_38_flash_fwd_hdim256_bf16_softcap_sm90_cu_bdbb69e5_36904cuda3std3__45__cpo6cbeginE,@object
	.size		_ZN74_INTERNAL_cb4ef094_38_flash_fwd_hdim256_bf16_softcap_sm90_cu_bdbb69e5_36904cuda3std3__45__cpo6cbeginE,(_ZN74_INTERNAL_cb4ef094_38_flash_fwd_hdim256_bf16_softcap_sm90_cu_bdbb69e5_36904cuda3std3__48in_placeE - _ZN74_INTERNAL_cb4ef094_38_flash_fwd_hdim256_bf16_softcap_sm90_cu_bdbb69e5_36904cuda3std3__45__cpo6cbeginE)
_ZN74_INTERNAL_cb4ef094_38_flash_fwd_hdim256_bf16_softcap_sm90_cu_bdbb69e5_36904cuda3std3__45__cpo6cbeginE:
	.zero		1
	.type		_ZN74_INTERNAL_cb4ef094_38_flash_fwd_hdim256_bf16_softcap_sm90_cu_bdbb69e5_36904cuda3std3__48in_placeE,@object
	.size		_ZN74_INTERNAL_cb4ef094_38_flash_fwd_hdim256_bf16_softcap_sm90_cu_bdbb69e5_36904cuda3std3__48in_placeE,(_ZN74_INTERNAL_cb4ef094_38_flash_fwd_hdim256_bf16_softcap_sm90_cu_bdbb69e5_36904cuda3std6ranges3__45__cpo9iter_moveE - _ZN74_INTERNAL_cb4ef094_38_flash_fwd_hdim256_bf16_softcap_sm90_cu_bdbb69e5_36904cuda3std3__48in_placeE)
_ZN74_INTERNAL_cb4ef094_38_flash_fwd_hdim256_bf16_softcap_sm90_cu_bdbb69e5_36904cuda3std3__48in_placeE:
	.zero		1
	.type		_ZN74_INTERNAL_cb4ef094_38_flash_fwd_hdim256_bf16_softcap_sm90_cu_bdbb69e5_36904cuda3std6ranges3__45__cpo9iter_moveE,@object
	.size		_ZN74_INTERNAL_cb4ef094_38_flash_fwd_hdim256_bf16_softcap_sm90_cu_bdbb69e5_36904cuda3std6ranges3__45__cpo9iter_moveE,(_ZN74_INTERNAL_cb4ef094_38_flash_fwd_hdim256_bf16_softcap_sm90_cu_bdbb69e5_36904cuda3std3__45__cpo5beginE - _ZN74_INTERNAL_cb4ef094_38_flash_fwd_hdim256_bf16_softcap_sm90_cu_bdbb69e5_36904cuda3std6ranges3__45__cpo9iter_moveE)
_ZN74_INTERNAL_cb4ef094_38_flash_fwd_hdim256_bf16_softcap_sm90_cu_bdbb69e5_36904cuda3std6ranges3__45__cpo9iter_moveE:
	.zero		1
	.type		_ZN74_INTERNAL_cb4ef094_38_flash_fwd_hdim256_bf16_softcap_sm90_cu_bdbb69e5_36904cuda3std3__45__cpo5beginE,@object
	.size		_ZN74_INTERNAL_cb4ef094_38_flash_fwd_hdim256_bf16_softcap_sm90_cu_bdbb69e5_36904cuda3std3__45__cpo5beginE,(_ZN74_INTERNAL_cb4ef094_38_flash_fwd_hdim256_bf16_softcap_sm90_cu_bdbb69e5_36904cuda3std3__476_GLOBAL__N__cb4ef094_38_flash_fwd_hdim256_bf16_softcap_sm90_cu_bdbb69e5_36906ignoreE - _ZN74_INTERNAL_cb4ef094_38_flash_fwd_hdim256_bf16_softcap_sm90_cu_bdbb69e5_36904cuda3std3__45__cpo5beginE)
_ZN74_INTERNAL_cb4ef094_38_flash_fwd_hdim256_bf16_softcap_sm90_cu_bdbb69e5_36904cuda3std3__45__cpo5beginE:
	.zero		1
	.type		_ZN74_INTERNAL_cb4ef094_38_flash_fwd_hdim256_bf16_softcap_sm90_cu_bdbb69e5_36904cuda3std3__476_GLOBAL__N__cb4ef094_38_flash_fwd_hdim256_bf16_softcap_sm90_cu_bdbb69e5_36906ignoreE,@object
	.size		_ZN74_INTERNAL_cb4ef094_38_flash_fwd_hdim256_bf16_softcap_sm90_cu_bdbb69e5_36904cuda3std3__476_GLOBAL__N__cb4ef094_38_flash_fwd_hdim256_bf16_softcap_sm90_cu_bdbb69e5_36906ignoreE,(_ZN74_INTERNAL_cb4ef094_38_flash_fwd_hdim256_bf16_softcap_sm90_cu_bdbb69e5_36904cute7productE - _ZN74_INTERNAL_cb4ef094_38_flash_fwd_hdim256_bf16_softcap_sm90_cu_bdbb69e5_36904cuda3std3__476_GLOBAL__N__cb4ef094_38_flash_fwd_hdim256_bf16_softcap_sm90_cu_bdbb69e5_36906ignoreE)
_ZN74_INTERNAL_cb4ef094_38_flash_fwd_hdim256_bf16_softcap_sm90_cu_bdbb69e5_36904cuda3std3__476_GLOBAL__N__cb4ef094_38_flash_fwd_hdim256_bf16_softcap_sm90_cu_bdbb69e5_36906ignoreE:
	.zero		1
	.type		_ZN74_INTERNAL_cb4ef094_38_flash_fwd_hdim256_bf16_softcap_sm90_cu_bdbb69e5_36904cute7productE,@object
	.size		_ZN74_INTERNAL_cb4ef094_38_flash_fwd_hdim256_bf16_softcap_sm90_cu_bdbb69e5_36904cute7productE,(_ZN74_INTERNAL_cb4ef094_38_flash_fwd_hdim256_bf16_softcap_sm90_cu_bdbb69e5_36904cuda3std3__45__cpo3endE - _ZN74_INTERNAL_cb4ef094_38_flash_fwd_hdim256_bf16_softcap_sm90_cu_bdbb69e5_36904cute7productE)
_ZN74_INTERNAL_cb4ef094_38_flash_fwd_hdim256_bf16_softcap_sm90_cu_bdbb69e5_36904cute7productE:
	.zero		1
	.type		_ZN74_INTERNAL_cb4ef094_38_flash_fwd_hdim256_bf16_softcap_sm90_cu_bdbb69e5_36904cuda3std3__45__cpo3endE,@object
	.size		_ZN74_INTERNAL_cb4ef094_38_flash_fwd_hdim256_bf16_softcap_sm90_cu_bdbb69e5_36904cuda3std3__45__cpo3endE,(_ZN74_INTERNAL_cb4ef094_38_flash_fwd_hdim256_bf16_softcap_sm90_cu_bdbb69e5_36904cuda3std3__419piecewise_constructE - _ZN74_INTERNAL_cb4ef094_38_flash_fwd_hdim256_bf16_softcap_sm90_cu_bdbb69e5_36904cuda3std3__45__cpo3endE)
_ZN74_INTERNAL_cb4ef094_38_flash_fwd_hdim256_bf16_softcap_sm90_cu_bdbb69e5_36904cuda3std3__45__cpo3endE:
	.zero		1
	.type		_ZN74_INTERNAL_cb4ef094_38_flash_fwd_hdim256_bf16_softcap_sm90_cu_bdbb69e5_36904cuda3std3__419piecewise_constructE,@object
	.size		_ZN74_INTERNAL_cb4ef094_38_flash_fwd_hdim256_bf16_softcap_sm90_cu_bdbb69e5_36904cuda3std3__419piecewise_constructE,(_ZN74_INTERNAL_cb4ef094_38_flash_fwd_hdim256_bf16_softcap_sm90_cu_bdbb69e5_36904cuda3std3__45__cpo4cendE - _ZN74_INTERNAL_cb4ef094_38_flash_fwd_hdim256_bf16_softcap_sm90_cu_bdbb69e5_36904cuda3std3__419piecewise_constructE)
_ZN74_INTERNAL_cb4ef094_38_flash_fwd_hdim256_bf16_softcap_sm90_cu_bdbb69e5_36904cuda3std3__419piecewise_constructE:
	.zero		1
	.type		_ZN74_INTERNAL_cb4ef094_38_flash_fwd_hdim256_bf16_softcap_sm90_cu_bdbb69e5_36904cuda3std3__45__cpo4cendE,@object
	.size		_ZN74_INTERNAL_cb4ef094_38_flash_fwd_hdim256_bf16_softcap_sm90_cu_bdbb69e5_36904cuda3std3__45__cpo4cendE,(_ZN74_INTERNAL_cb4ef094_38_flash_fwd_hdim256_bf16_softcap_sm90_cu_bdbb69e5_36904cuda3std6ranges3__45__cpo4swapE - _ZN74_INTERNAL_cb4ef094_38_flash_fwd_hdim256_bf16_softcap_sm90_cu_bdbb69e5_36904cuda3std3__45__cpo4cendE)
_ZN74_INTERNAL_cb4ef094_38_flash_fwd_hdim256_bf16_softcap_sm90_cu_bdbb69e5_36904cuda3std3__45__cpo4cendE:
	.zero		1
	.type		_ZN74_INTERNAL_cb4ef094_38_flash_fwd_hdim256_bf16_softcap_sm90_cu_bdbb69e5_36904cuda3std6ranges3__45__cpo4swapE,@object
	.size		_ZN74_INTERNAL_cb4ef094_38_flash_fwd_hdim256_bf16_softcap_sm90_cu_bdbb69e5_36904cuda3std6ranges3__45__cpo4swapE,(.L_7 - _ZN74_INTERNAL_cb4ef094_38_flash_fwd_hdim256_bf16_softcap_sm90_cu_bdbb69e5_36904cuda3std6ranges3__45__cpo4swapE)
_ZN74_INTERNAL_cb4ef094_38_flash_fwd_hdim256_bf16_softcap_sm90_cu_bdbb69e5_36904cuda3std6ranges3__45__cpo4swapE:
	.zero		1
.L_7:


//--------------------- .nv.constant0._ZN7cutlass13device_kernelIN5flash11enable_sm90INS1_16FlashAttnFwdSm90INS1_25CollectiveMainloopFwdSm90ILi2EN4cute5tupleIJNS5_1CILi1EEES8_S8_EEENS6_IJNS7_ILi128EEENS7_ILi80EEENS7_ILi256EEEEEELi256ENS_10bfloat16_tEfNS_4arch4Sm90ELb0ELb0ELb1ELb0ELb0ELb0ELb0ELb1ELb1ELb0ELb0ELb0EEENS1_21CollectiveEpilogueFwdINS6_IJSA_SC_SB_EEES9_SE_SG_Li256ELb0ELb0ELb0ELb0EEENS1_29StaticPersistentTileSchedulerILb0EEEEEEEEEvNT_6ParamsE --------------------------
	.section	.nv.constant0._ZN7cutlass13device_kernelIN5flash11enable_sm90INS1_16FlashAttnFwdSm90INS1_25CollectiveMainloopFwdSm90ILi2EN4cute5tupleIJNS5_1CILi1EEES8_S8_EEENS6_IJNS7_ILi128EEENS7_ILi80EEENS7_ILi256EEEEEELi256ENS_10bfloat16_tEfNS_4arch4Sm90ELb0ELb0ELb1ELb0ELb0ELb0ELb0ELb1ELb1ELb0ELb0ELb0EEENS1_21CollectiveEpilogueFwdINS6_IJSA_SC_SB_EEES9_SE_SG_Li256ELb0ELb0ELb0ELb0EEENS1_29StaticPersistentTileSchedulerILb0EEEEEEEEEvNT_6ParamsE,"a",@progbits
	.sectionflags	@""
	.align	4
.nv.constant0._ZN7cutlass13device_kernelIN5flash11enable_sm90INS1_16FlashAttnFwdSm90INS1_25CollectiveMainloopFwdSm90ILi2EN4cute5tupleIJNS5_1CILi1EEES8_S8_EEENS6_IJNS7_ILi128EEENS7_ILi80EEENS7_ILi256EEEEEELi256ENS_10bfloat16_tEfNS_4arch4Sm90ELb0ELb0ELb1ELb0ELb0ELb0ELb0ELb1ELb1ELb0ELb0ELb0EEENS1_21CollectiveEpilogueFwdINS6_IJSA_SC_SB_EEES9_SE_SG_Li256ELb0ELb0ELb0ELb0EEENS1_29StaticPersistentTileSchedulerILb0EEEEEEEEEvNT_6ParamsE:
	.zero		3840


//--------------------- .nv.constant0._ZN7cutlass13device_kernelIN5flash11enable_sm90INS1_16FlashAttnFwdSm90INS1_25CollectiveMainloopFwdSm90ILi2EN4cute5tupleIJNS5_1CILi2EEENS7_ILi1EEES9_EEENS6_IJNS7_ILi128EEENS7_ILi80EEENS7_ILi256EEEEEELi256ENS_10bfloat16_tEfNS_4arch4Sm90ELb0ELb0ELb1ELb0ELb0ELb0ELb0ELb1ELb1ELb0ELb0ELb0EEENS1_21CollectiveEpilogueFwdINS6_IJSB_SD_SC_EEESA_SF_SH_Li256ELb0ELb0ELb0ELb0EEENS1_29StaticPersistentTileSchedulerILb0EEEEEEEEEvNT_6ParamsE --------------------------
	.section	.nv.constant0._ZN7cutlass13device_kernelIN5flash11enable_sm90INS1_16FlashAttnFwdSm90INS1_25CollectiveMainloopFwdSm90ILi2EN4cute5tupleIJNS5_1CILi2EEENS7_ILi1EEES9_EEENS6_IJNS7_ILi128EEENS7_ILi80EEENS7_ILi256EEEEEELi256ENS_10bfloat16_tEfNS_4arch4Sm90ELb0ELb0ELb1ELb0ELb0ELb0ELb0ELb1ELb1ELb0ELb0ELb0EEENS1_21CollectiveEpilogueFwdINS6_IJSB_SD_SC_EEESA_SF_SH_Li256ELb0ELb0ELb0ELb0EEENS1_29StaticPersistentTileSchedulerILb0EEEEEEEEEvNT_6ParamsE,"a",@progbits
	.sectionflags	@""
	.align	4
.nv.constant0._ZN7cutlass13device_kernelIN5flash11enable_sm90INS1_16FlashAttnFwdSm90INS1_25CollectiveMainloopFwdSm90ILi2EN4cute5tupleIJNS5_1CILi2EEENS7_ILi1EEES9_EEENS6_IJNS7_ILi128EEENS7_ILi80EEENS7_ILi256EEEEEELi256ENS_10bfloat16_tEfNS_4arch4Sm90ELb0ELb0ELb1ELb0ELb0ELb0ELb0ELb1ELb1ELb0ELb0ELb0EEENS1_21CollectiveEpilogueFwdINS6_IJSB_SD_SC_EEESA_SF_SH_Li256ELb0ELb0ELb0ELb0EEENS1_29StaticPersistentTileSchedulerILb0EEEEEEEEEvNT_6ParamsE:
	.zero		3840


//--------------------- .nv.constant0._ZN7cutlass13device_kernelIN5flash11enable_sm90INS1_16FlashAttnFwdSm90INS1_25CollectiveMainloopFwdSm90ILi2EN4cute5tupleIJNS5_1CILi1EEES8_S8_EEENS6_IJNS7_ILi128EEENS7_ILi80EEENS7_ILi256EEEEEELi256ENS_10bfloat16_tEfNS_4arch4Sm90ELb0ELb0ELb1ELb1ELb0ELb0ELb0ELb1ELb1ELb0ELb0ELb0EEENS1_21CollectiveEpilogueFwdINS6_IJSA_SC_SB_EEES9_SE_SG_Li256ELb1ELb0ELb0ELb0EEENS1_36VarlenDynamicPersistentTileSchedulerILi128ELi80ELi256ELi32ELb0ELb0ELb1ELb0ELb1ELb1EEEEEEEEEvNT_6ParamsE --------------------------
	.section	.nv.constant0._ZN7cutlass13device_kernelIN5flash11enable_sm90INS1_16FlashAttnFwdSm90INS1_25CollectiveMainloopFwdSm90ILi2EN4cute5tupleIJNS5_1CILi1EEES8_S8_EEENS6_IJNS7_ILi128EEENS7_ILi80EEENS7_ILi256EEEEEELi256ENS_10bfloat16_tEfNS_4arch4Sm90ELb0ELb0ELb1ELb1ELb0ELb0ELb0ELb1ELb1ELb0ELb0ELb0EEENS1_21CollectiveEpilogueFwdINS6_IJSA_SC_SB_EEES9_SE_SG_Li256ELb1ELb0ELb0ELb0EEENS1_36VarlenDynamicPersistentTileSchedulerILi128ELi80ELi256ELi32ELb0ELb0ELb1ELb0ELb1ELb1EEEEEEEEEvNT_6ParamsE,"a",@progbits
	.sectionflags	@""
	.align	4
.nv.constant0._ZN7cutlass13device_kernelIN5flash11enable_sm90INS1_16FlashAttnFwdSm90INS1_25CollectiveMainloopFwdSm90ILi2EN4cute5tupleIJNS5_1CILi1EEES8_S8_EEENS6_IJNS7_ILi128EEENS7_ILi80EEENS7_ILi256EEEEEELi256ENS_10bfloat16_tEfNS_4arch4Sm90ELb0ELb0ELb1ELb1ELb0ELb0ELb0ELb1ELb1ELb0ELb0ELb0EEENS1_21CollectiveEpilogueFwdINS6_IJSA_SC_SB_EEES9_SE_SG_Li256ELb1ELb0ELb0ELb0EEENS1_36VarlenDynamicPersistentTileSchedulerILi128ELi80ELi256ELi32ELb0ELb0ELb1ELb0ELb1ELb1EEEEEEEEEvNT_6ParamsE:
	.zero		3456


//--------------------- .nv.constant0._ZN7cutlass13device_kernelIN5flash11enable_sm90INS1_16FlashAttnFwdSm90INS1_25CollectiveMainloopFwdSm90ILi2EN4cute5tupleIJNS5_1CILi1EEES8_S8_EEENS6_IJNS7_ILi128EEENS7_ILi80EEENS7_ILi256EEEEEELi256ENS_10bfloat16_tEfNS_4arch4Sm90ELb0ELb0ELb1ELb1ELb0ELb1ELb0ELb1ELb1ELb0ELb0ELb0EEENS1_21CollectiveEpilogueFwdINS6_IJSA_SC_SB_EEES9_SE_SG_Li256ELb1ELb0ELb0ELb0EEENS1_36VarlenDynamicPersistentTileSchedulerILi128ELi80ELi256ELi32ELb0ELb0ELb1ELb0ELb1ELb1EEEEEEEEEvNT_6ParamsE --------------------------
	.section	.nv.constant0._ZN7cutlass13device_kernelIN5flash11enable_sm90INS1_16FlashAttnFwdSm90INS1_25CollectiveMainloopFwdSm90ILi2EN4cute5tupleIJNS5_1CILi1EEES8_S8_EEENS6_IJNS7_ILi128EEENS7_ILi80EEENS7_ILi256EEEEEELi256ENS_10bfloat16_tEfNS_4arch4Sm90ELb0ELb0ELb1ELb1ELb0ELb1ELb0ELb1ELb1ELb0ELb0ELb0EEENS1_21CollectiveEpilogueFwdINS6_IJSA_SC_SB_EEES9_SE_SG_Li256ELb1ELb0ELb0ELb0EEENS1_36VarlenDynamicPersistentTileSchedulerILi128ELi80ELi256ELi32ELb0ELb0ELb1ELb0ELb1ELb1EEEEEEEEEvNT_6ParamsE,"a",@progbits
	.sectionflags	@""
	.align	4
.nv.constant0._ZN7cutlass13device_kernelIN5flash11enable_sm90INS1_16FlashAttnFwdSm90INS1_25CollectiveMainloopFwdSm90ILi2EN4cute5tupleIJNS5_1CILi1EEES8_S8_EEENS6_IJNS7_ILi128EEENS7_ILi80EEENS7_ILi256EEEEEELi256ENS_10bfloat16_tEfNS_4arch4Sm90ELb0ELb0ELb1ELb1ELb0ELb1ELb0ELb1ELb1ELb0ELb0ELb0EEENS1_21CollectiveEpilogueFwdINS6_IJSA_SC_SB_EEES9_SE_SG_Li256ELb1ELb0ELb0ELb0EEENS1_36VarlenDynamicPersistentTileSchedulerILi128ELi80ELi256ELi32ELb0ELb0ELb1ELb0ELb1ELb1EEEEEEEEEvNT_6ParamsE:
	.zero		3456


//--------------------- .nv.constant0._ZN7cutlass13device_kernelIN5flash11enable_sm90INS1_16FlashAttnFwdSm90INS1_25CollectiveMainloopFwdSm90ILi2EN4cute5tupleIJNS5_1CILi1EEES8_S8_EEENS6_IJNS7_ILi128EEENS7_ILi64EEENS7_ILi256EEEEEELi256ENS_10bfloat16_tEfNS_4arch4Sm90ELb0ELb1ELb1ELb0ELb0ELb0ELb0ELb1ELb1ELb0ELb0ELb0EEENS1_21CollectiveEpilogueFwdINS6_IJSA_SC_SB_EEES9_SE_SG_Li256ELb0ELb0ELb0ELb0EEENS1_30DynamicPersistentTileSchedulerILi256ELi32ELb0ELb0ELb1EEEEEEEEEvNT_6ParamsE --------------------------
	.section	.nv.constant0._ZN7cutlass13device_kernelIN5flash11enable_sm90INS1_16FlashAttnFwdSm90INS1_25CollectiveMainloopFwdSm90ILi2EN4cute5tupleIJNS5_1CILi1EEES8_S8_EEENS6_IJNS7_ILi128EEENS7_ILi64EEENS7_ILi256EEEEEELi256ENS_10bfloat16_tEfNS_4arch4Sm90ELb0ELb1ELb1ELb0ELb0ELb0ELb0ELb1ELb1ELb0ELb0ELb0EEENS1_21CollectiveEpilogueFwdINS6_IJSA_SC_SB_EEES9_SE_SG_Li256ELb0ELb0ELb0ELb0EEENS1_30DynamicPersistentTileSchedulerILi256ELi32ELb0ELb0ELb1EEEEEEEEEvNT_6ParamsE,"a",@progbits
	.sectionflags	@""
	.align	4
.nv.constant0._ZN7cutlass13device_kernelIN5flash11enable_sm90INS1_16FlashAttnFwdSm90INS1_25CollectiveMainloopFwdSm90ILi2EN4cute5tupleIJNS5_1CILi1EEES8_S8_EEENS6_IJNS7_ILi128EEENS7_ILi64EEENS7_ILi256EEEEEELi256ENS_10bfloat16_tEfNS_4arch4Sm90ELb0ELb1ELb1ELb0ELb0ELb0ELb0ELb1ELb1ELb0ELb0ELb0EEENS1_21CollectiveEpilogueFwdINS6_IJSA_SC_SB_EEES9_SE_SG_Li256ELb0ELb0ELb0ELb0EEENS1_30DynamicPersistentTileSchedulerILi256ELi32ELb0ELb0ELb1EEEEEEEEEvNT_6ParamsE:
	.zero		3840


//--------------------- .nv.constant0._ZN7cutlass13device_kernelIN5flash11enable_sm90INS1_16FlashAttnFwdSm90INS1_25CollectiveMainloopFwdSm90ILi2EN4cute5tupleIJNS5_1CILi1EEES8_S8_EEENS6_IJNS7_ILi128EEENS7_ILi64EEENS7_ILi256EEEEEELi256ENS_10bfloat16_tEfNS_4arch4Sm90ELb0ELb1ELb1ELb1ELb0ELb0ELb0ELb1ELb1ELb0ELb0ELb0EEENS1_21CollectiveEpilogueFwdINS6_IJSA_SC_SB_EEES9_SE_SG_Li256ELb1ELb0ELb0ELb0EEENS1_36VarlenDynamicPersistentTileSchedulerILi128ELi64ELi256ELi32ELb0ELb0ELb1ELb1ELb0ELb1EEEEEEEEEvNT_6ParamsE --------------------------
	.section	.nv.constant0._ZN7cutlass13device_kernelIN5flash11enable_sm90INS1_16FlashAttnFwdSm90INS1_25CollectiveMainloopFwdSm90ILi2EN4cute5tupleIJNS5_1CILi1EEES8_S8_EEENS6_IJNS7_ILi128EEENS7_ILi64EEENS7_ILi256EEEEEELi256ENS_10bfloat16_tEfNS_4arch4Sm90ELb0ELb1ELb1ELb1ELb0ELb0ELb0ELb1ELb1ELb0ELb0ELb0EEENS1_21CollectiveEpilogueFwdINS6_IJSA_SC_SB_EEES9_SE_SG_Li256ELb1ELb0ELb0ELb0EEENS1_36VarlenDynamicPersistentTileSchedulerILi128ELi64ELi256ELi32ELb0ELb0ELb1ELb1ELb0ELb1EEEEEEEEEvNT_6ParamsE,"a",@progbits
	.sectionflags	@""
	.align	4
.nv.constant0._ZN7cutlass13device_kernelIN5flash11enable_sm90INS1_16FlashAttnFwdSm90INS1_25CollectiveMainloopFwdSm90ILi2EN4cute5tupleIJNS5_1CILi1EEES8_S8_EEENS6_IJNS7_ILi128EEENS7_ILi64EEENS7_ILi256EEEEEELi256ENS_10bfloat16_tEfNS_4arch4Sm90ELb0ELb1ELb1ELb1ELb0ELb0ELb0ELb1ELb1ELb0ELb0ELb0EEENS1_21CollectiveEpilogueFwdINS6_IJSA_SC_SB_EEES9_SE_SG_Li256ELb1ELb0ELb0ELb0EEENS1_36VarlenDynamicPersistentTileSchedulerILi128ELi64ELi256ELi32ELb0ELb0ELb1ELb1ELb0ELb1EEEEEEEEEvNT_6ParamsE:
	.zero		3456


//--------------------- .nv.constant0._ZN7cutlass13device_kernelIN5flash11enable_sm90INS1_16FlashAttnFwdSm90INS1_25CollectiveMainloopFwdSm90ILi2EN4cute5tupleIJNS5_1CILi1EEES8_S8_EEENS6_IJNS7_ILi128EEENS7_ILi64EEENS7_ILi256EEEEEELi256ENS_10bfloat16_tEfNS_4arch4Sm90ELb0ELb1ELb1ELb1ELb0ELb1ELb0ELb1ELb1ELb0ELb0ELb0EEENS1_21CollectiveEpilogueFwdINS6_IJSA_SC_SB_EEES9_SE_SG_Li256ELb1ELb0ELb0ELb0EEENS1_36VarlenDynamicPersistentTileSchedulerILi128ELi64ELi256ELi32ELb0ELb0ELb1ELb1ELb0ELb1EEEEEEEEEvNT_6ParamsE --------------------------
	.section	.nv.constant0._ZN7cutlass13device_kernelIN5flash11enable_sm90INS1_16FlashAttnFwdSm90INS1_25CollectiveMainloopFwdSm90ILi2EN4cute5tupleIJNS5_1CILi1EEES8_S8_EEENS6_IJNS7_ILi128EEENS7_ILi64EEENS7_ILi256EEEEEELi256ENS_10bfloat16_tEfNS_4arch4Sm90ELb0ELb1ELb1ELb1ELb0ELb1ELb0ELb1ELb1ELb0ELb0ELb0EEENS1_21CollectiveEpilogueFwdINS6_IJSA_SC_SB_EEES9_SE_SG_Li256ELb1ELb0ELb0ELb0EEENS1_36VarlenDynamicPersistentTileSchedulerILi128ELi64ELi256ELi32ELb0ELb0ELb1ELb1ELb0ELb1EEEEEEEEEvNT_6ParamsE,"a",@progbits
	.sectionflags	@""
	.align	4
.nv.constant0._ZN7cutlass13device_kernelIN5flash11enable_sm90INS1_16FlashAttnFwdSm90INS1_25CollectiveMainloopFwdSm90ILi2EN4cute5tupleIJNS5_1CILi1EEES8_S8_EEENS6_IJNS7_ILi128EEENS7_ILi64EEENS7_ILi256EEEEEELi256ENS_10bfloat16_tEfNS_4arch4Sm90ELb0ELb1ELb1ELb1ELb0ELb1ELb0ELb1ELb1ELb0ELb0ELb0EEENS1_21CollectiveEpilogueFwdINS6_IJSA_SC_SB_EEES9_SE_SG_Li256ELb1ELb0ELb0ELb0EEENS1_36VarlenDynamicPersistentTileSchedulerILi128ELi64ELi256ELi32ELb0ELb0ELb1ELb1ELb0ELb1EEEEEEEEEvNT_6ParamsE:
	.zero		3456


//--------------------- .nv.constant0._ZN7cutlass13device_kernelIN5flash11enable_sm90INS1_16FlashAttnFwdSm90INS1_25CollectiveMainloopFwdSm90ILi2EN4cute5tupleIJNS5_1CILi1EEES8_S8_EEENS6_IJNS7_ILi128EEENS7_ILi80EEENS7_ILi256EEEEEELi256ENS_10bfloat16_tEfNS_4arch4Sm90ELb1ELb0ELb1ELb0ELb0ELb0ELb0ELb1ELb1ELb0ELb0ELb0EEENS1_21CollectiveEpilogueFwdINS6_IJSA_SC_SB_EEES9_SE_SG_Li256ELb0ELb0ELb0ELb0EEENS1_30DynamicPersistentTileSchedulerILi256ELi32ELb0ELb0ELb1EEEEEEEEEvNT_6ParamsE --------------------------
	.section	.nv.constant0._ZN7cutlass13device_kernelIN5flash11enable_sm90INS1_16FlashAttnFwdSm90INS1_25CollectiveMainloopFwdSm90ILi2EN4cute5tupleIJNS5_1CILi1EEES8_S8_EEENS6_IJNS7_ILi128EEENS7_ILi80EEENS7_ILi256EEEEEELi256ENS_10bfloat16_tEfNS_4arch4Sm90ELb1ELb0ELb1ELb0ELb0ELb0ELb0ELb1ELb1ELb0ELb0ELb0EEENS1_21CollectiveEpilogueFwdINS6_IJSA_SC_SB_EEES9_SE_SG_Li256ELb0ELb0ELb0ELb0EEENS1_30DynamicPersistentTileSchedulerILi256ELi32ELb0ELb0ELb1EEEEEEEEEvNT_6ParamsE,"a",@progbits
	.sectionflags	@""
	.align	4
.nv.constant0._ZN7cutlass13device_kernelIN5flash11enable_sm90INS1_16FlashAttnFwdSm90INS1_25CollectiveMainloopFwdSm90ILi2EN4cute5tupleIJNS5_1CILi1EEES8_S8_EEENS6_IJNS7_ILi128EEENS7_ILi80EEENS7_ILi256EEEEEELi256ENS_10bfloat16_tEfNS_4arch4Sm90ELb1ELb0ELb1ELb0ELb0ELb0ELb0ELb1ELb1ELb0ELb0ELb0EEENS1_21CollectiveEpilogueFwdINS6_IJSA_SC_SB_EEES9_SE_SG_Li256ELb0ELb0ELb0ELb0EEENS1_30DynamicPersistentTileSchedulerILi256ELi32ELb0ELb0ELb1EEEEEEEEEvNT_6ParamsE:
	.zero		3840


//--------------------- .nv.constant0._ZN7cutlass13device_kernelIN5flash11enable_sm90INS1_16FlashAttnFwdSm90INS1_25CollectiveMainloopFwdSm90ILi2EN4cute5tupleIJNS5_1CILi1EEES8_S8_EEENS6_IJNS7_ILi128EEENS7_ILi80EEENS7_ILi256EEEEEELi256ENS_10bfloat16_tEfNS_4arch4Sm90ELb1ELb0ELb1ELb1ELb0ELb0ELb0ELb1ELb1ELb0ELb0ELb0EEENS1_21CollectiveEpilogueFwdINS6_IJSA_SC_SB_EEES9_SE_SG_Li256ELb1ELb0ELb0ELb0EEENS1_36VarlenDynamicPersistentTileSchedulerILi128ELi80ELi256ELi32ELb0ELb0ELb1ELb1ELb1ELb1EEEEEEEEEvNT_6ParamsE --------------------------
	.section	.nv.constant0._ZN7cutlass13device_kernelIN5flash11enable_sm90INS1_16FlashAttnFwdSm90INS1_25CollectiveMainloopFwdSm90ILi2EN4cute5tupleIJNS5_1CILi1EEES8_S8_EEENS6_IJNS7_ILi128EEENS7_ILi80EEENS7_ILi256EEEEEELi256ENS_10bfloat16_tEfNS_4arch4Sm90ELb1ELb0ELb1ELb1ELb0ELb0ELb0ELb1ELb1ELb0ELb0ELb0EEENS1_21CollectiveEpilogueFwdINS6_IJSA_SC_SB_EEES9_SE_SG_Li256ELb1ELb0ELb0ELb0EEENS1_36VarlenDynamicPersistentTileSchedulerILi128ELi80ELi256ELi32ELb0ELb0ELb1ELb1ELb1ELb1EEEEEEEEEvNT_6ParamsE,"a",@progbits
	.sectionflags	@""
	.align	4
.nv.constant0._ZN7cutlass13device_kernelIN5flash11enable_sm90INS1_16FlashAttnFwdSm90INS1_25CollectiveMainloopFwdSm90ILi2EN4cute5tupleIJNS5_1CILi1EEES8_S8_EEENS6_IJNS7_ILi128EEENS7_ILi80EEENS7_ILi256EEEEEELi256ENS_10bfloat16_tEfNS_4arch4Sm90ELb1ELb0ELb1ELb1ELb0ELb0ELb0ELb1ELb1ELb0ELb0ELb0EEENS1_21CollectiveEpilogueFwdINS6_IJSA_SC_SB_EEES9_SE_SG_Li256ELb1ELb0ELb0ELb0EEENS1_36VarlenDynamicPersistentTileSchedulerILi128ELi80ELi256ELi32ELb0ELb0ELb1ELb1ELb1ELb1EEEEEEEEEvNT_6ParamsE:
	.zero		3456


//--------------------- .nv.constant0._ZN7cutlass13device_kernelIN5flash11enable_sm90INS1_16FlashAttnFwdSm90INS1_25CollectiveMainloopFwdSm90ILi2EN4cute5tupleIJNS5_1CILi1EEES8_S8_EEENS6_IJNS7_ILi128EEENS7_ILi80EEENS7_ILi256EEEEEELi256ENS_10bfloat16_tEfNS_4arch4Sm90ELb1ELb0ELb1ELb1ELb0ELb1ELb0ELb1ELb1ELb0ELb0ELb0EEENS1_21CollectiveEpilogueFwdINS6_IJSA_SC_SB_EEES9_SE_SG_Li256ELb1ELb0ELb0ELb0EEENS1_36VarlenDynamicPersistentTileSchedulerILi128ELi80ELi256ELi32ELb0ELb0ELb1ELb1ELb1ELb1EEEEEEEEEvNT_6ParamsE --------------------------
	.section	.nv.constant0._ZN7cutlass13device_kernelIN5flash11enable_sm90INS1_16FlashAttnFwdSm90INS1_25CollectiveMainloopFwdSm90ILi2EN4cute5tupleIJNS5_1CILi1EEES8_S8_EEENS6_IJNS7_ILi128EEENS7_ILi80EEENS7_ILi256EEEEEELi256ENS_10bfloat16_tEfNS_4arch4Sm90ELb1ELb0ELb1ELb1ELb0ELb1ELb0ELb1ELb1ELb0ELb0ELb0EEENS1_21CollectiveEpilogueFwdINS6_IJSA_SC_SB_EEES9_SE_SG_Li256ELb1ELb0ELb0ELb0EEENS1_36VarlenDynamicPersistentTileSchedulerILi128ELi80ELi256ELi32ELb0ELb0ELb1ELb1ELb1ELb1EEEEEEEEEvNT_6ParamsE,"a",@progbits
	.sectionflags	@""
	.align	4
.nv.constant0._ZN7cutlass13device_kernelIN5flash11enable_sm90INS1_16FlashAttnFwdSm90INS1_25CollectiveMainloopFwdSm90ILi2EN4cute5tupleIJNS5_1CILi1EEES8_S8_EEENS6_IJNS7_ILi128EEENS7_ILi80EEENS7_ILi256EEEEEELi256ENS_10bfloat16_tEfNS_4arch4Sm90ELb1ELb0ELb1ELb1ELb0ELb1ELb0ELb1ELb1ELb0ELb0ELb0EEENS1_21CollectiveEpilogueFwdINS6_IJSA_SC_SB_EEES9_SE_SG_Li256ELb1ELb0ELb0ELb0EEENS1_36VarlenDynamicPersistentTileSchedulerILi128ELi80ELi256ELi32ELb0ELb0ELb1ELb1ELb1ELb1EEEEEEEEEvNT_6ParamsE:
	.zero		3456


//--------------------- SYMBOLS --------------------------

	.type		.nv.reservedSmem.offset0,@object
	.size		.nv.reservedSmem.offset0,0x4
